//
// Generated by NVIDIA NVVM Compiler
//
// Compiler Build ID: CL-36424714
// Cuda compilation tools, release 13.0, V13.0.88
// Based on NVVM 20.0.0
//

.version 9.0
.target sm_100
.address_size 64

	// .globl	_Z7dft_gpuP6float2S0_S0_ii
.global .align 4 .b8 __cudart_i2opi_f[24] = {65, 144, 67, 60, 153, 149, 98, 219, 192, 221, 52, 245, 209, 87, 39, 252, 41, 21, 68, 78, 110, 131, 249, 162};

.visible .entry _Z7dft_gpuP6float2S0_S0_ii(
	.param .u64 .ptr .align 1 _Z7dft_gpuP6float2S0_S0_ii_param_0,
	.param .u64 .ptr .align 1 _Z7dft_gpuP6float2S0_S0_ii_param_1,
	.param .u64 .ptr .align 1 _Z7dft_gpuP6float2S0_S0_ii_param_2,
	.param .u32 _Z7dft_gpuP6float2S0_S0_ii_param_3,
	.param .u32 _Z7dft_gpuP6float2S0_S0_ii_param_4
)
{
	.reg .pred 	%p<10>;
	.reg .b32 	%r<50>;
	.reg .b32 	%f<107>;
	.reg .b64 	%rd<31>;

	ld.param.u64 	%rd7, [_Z7dft_gpuP6float2S0_S0_ii_param_0];
	ld.param.u64 	%rd8, [_Z7dft_gpuP6float2S0_S0_ii_param_1];
	ld.param.u64 	%rd9, [_Z7dft_gpuP6float2S0_S0_ii_param_2];
	ld.param.u32 	%r25, [_Z7dft_gpuP6float2S0_S0_ii_param_3];
	ld.param.u32 	%r26, [_Z7dft_gpuP6float2S0_S0_ii_param_4];
	cvta.to.global.u64 	%rd1, %rd7;
	cvta.to.global.u64 	%rd2, %rd8;
	cvta.to.global.u64 	%rd10, %rd9;
	mov.u32 	%r1, %tid.x;
	mov.u32 	%r27, %ctaid.x;
	mov.u32 	%r28, %ntid.x;
	mul.lo.s32 	%r2, %r27, %r28;
	add.s32 	%r29, %r2, %r1;
	mov.u32 	%r30, %tid.y;
	mov.u32 	%r31, %ctaid.y;
	mov.u32 	%r32, %ntid.y;
	mad.lo.s32 	%r33, %r31, %r32, %r30;
	mul.lo.s32 	%r3, %r26, %r33;
	add.s32 	%r4, %r3, %r29;
	mul.wide.u32 	%rd11, %r4, 8;
	add.s64 	%rd3, %rd10, %rd11;
	mov.f32 	%f11, 0f00000000;
	st.global.v2.f32 	[%rd3], {%f11, %f11};
	max.u32 	%r34, %r29, %r33;
	setp.ge.u32 	%p1, %r34, %r25;
	setp.lt.s32 	%p2, %r25, 1;
	or.pred  	%p3, %p1, %p2;
	@%p3 bra 	$L__BB0_9;
	and.b32  	%r5, %r25, 3;
	setp.lt.u32 	%p4, %r25, 4;
	mov.b32 	%r49, 0;
	mov.f32 	%f103, 0f00000000;
	mov.f32 	%f104, %f103;
	@%p4 bra 	$L__BB0_4;
	and.b32  	%r49, %r25, 2147483644;
	neg.s32 	%r47, %r49;
	shl.b32 	%r8, %r25, 2;
	mad.lo.s32 	%r45, %r25, 3, %r4;
	shl.b32 	%r36, %r25, 1;
	add.s32 	%r44, %r4, %r36;
	add.s32 	%r37, %r1, %r25;
	add.s32 	%r38, %r37, %r2;
	add.s32 	%r43, %r38, %r3;
	add.s64 	%rd30, %rd1, 16;
	mov.f32 	%f103, 0f00000000;
	mov.u32 	%r46, %r4;
$L__BB0_3:
	.pragma "nounroll";
	mul.wide.u32 	%rd12, %r46, 8;
	add.s64 	%rd13, %rd2, %rd12;
	ld.global.v2.f32 	{%f14, %f15}, [%rd13];
	ld.global.v2.f32 	{%f16, %f17}, [%rd30+-16];
	mul.f32 	%f18, %f14, %f16;
	mul.f32 	%f19, %f15, %f17;
	sub.f32 	%f20, %f18, %f19;
	add.f32 	%f21, %f104, %f20;
	st.global.f32 	[%rd3], %f21;
	ld.global.f32 	%f22, [%rd13];
	ld.global.f32 	%f23, [%rd30+-16];
	mul.f32 	%f24, %f15, %f23;
	fma.rn.f32 	%f25, %f22, %f17, %f24;
	add.f32 	%f26, %f103, %f25;
	st.global.f32 	[%rd3+4], %f26;
	mul.wide.u32 	%rd14, %r43, 8;
	add.s64 	%rd15, %rd2, %rd14;
	ld.global.v2.f32 	{%f27, %f28}, [%rd15];
	ld.global.f32 	%f29, [%rd30+-8];
	mul.f32 	%f30, %f27, %f29;
	ld.global.f32 	%f31, [%rd30+-4];
	mul.f32 	%f32, %f28, %f31;
	sub.f32 	%f33, %f30, %f32;
	add.f32 	%f34, %f21, %f33;
	st.global.f32 	[%rd3], %f34;
	ld.global.f32 	%f35, [%rd15];
	ld.global.f32 	%f36, [%rd30+-8];
	mul.f32 	%f37, %f28, %f36;
	fma.rn.f32 	%f38, %f35, %f31, %f37;
	add.f32 	%f39, %f26, %f38;
	st.global.f32 	[%rd3+4], %f39;
	mul.wide.u32 	%rd16, %r44, 8;
	add.s64 	%rd17, %rd2, %rd16;
	ld.global.v2.f32 	{%f40, %f41}, [%rd17];
	ld.global.f32 	%f42, [%rd30];
	mul.f32 	%f43, %f40, %f42;
	ld.global.f32 	%f44, [%rd30+4];
	mul.f32 	%f45, %f41, %f44;
	sub.f32 	%f46, %f43, %f45;
	add.f32 	%f47, %f34, %f46;
	st.global.f32 	[%rd3], %f47;
	ld.global.f32 	%f48, [%rd17];
	ld.global.f32 	%f49, [%rd30];
	mul.f32 	%f50, %f41, %f49;
	fma.rn.f32 	%f51, %f48, %f44, %f50;
	add.f32 	%f52, %f39, %f51;
	st.global.f32 	[%rd3+4], %f52;
	mul.wide.u32 	%rd18, %r45, 8;
	add.s64 	%rd19, %rd2, %rd18;
	ld.global.v2.f32 	{%f53, %f54}, [%rd19];
	ld.global.f32 	%f55, [%rd30+8];
	mul.f32 	%f56, %f53, %f55;
	ld.global.f32 	%f57, [%rd30+12];
	mul.f32 	%f58, %f54, %f57;
	sub.f32 	%f59, %f56, %f58;
	add.f32 	%f104, %f47, %f59;
	st.global.f32 	[%rd3], %f104;
	ld.global.f32 	%f60, [%rd19];
	ld.global.f32 	%f61, [%rd30+8];
	mul.f32 	%f62, %f54, %f61;
	fma.rn.f32 	%f63, %f60, %f57, %f62;
	add.f32 	%f103, %f52, %f63;
	st.global.f32 	[%rd3+4], %f103;
	add.s32 	%r47, %r47, 4;
	add.s32 	%r46, %r46, %r8;
	add.s32 	%r45, %r45, %r8;
	add.s32 	%r44, %r44, %r8;
	add.s32 	%r43, %r43, %r8;
	add.s64 	%rd30, %rd30, 32;
	setp.ne.s32 	%p5, %r47, 0;
	@%p5 bra 	$L__BB0_3;
$L__BB0_4:
	setp.eq.s32 	%p6, %r5, 0;
	@%p6 bra 	$L__BB0_9;
	setp.eq.s32 	%p7, %r5, 1;
	@%p7 bra 	$L__BB0_7;
	mad.lo.s32 	%r39, %r49, %r25, %r4;
	mul.wide.u32 	%rd20, %r39, 8;
	add.s64 	%rd21, %rd2, %rd20;
	ld.global.v2.f32 	{%f64, %f65}, [%rd21];
	mul.wide.u32 	%rd22, %r49, 8;
	add.s64 	%rd23, %rd1, %rd22;
	ld.global.v2.f32 	{%f66, %f67}, [%rd23];
	mul.f32 	%f68, %f64, %f66;
	mul.f32 	%f69, %f65, %f67;
	sub.f32 	%f70, %f68, %f69;
	add.f32 	%f71, %f104, %f70;
	st.global.f32 	[%rd3], %f71;
	ld.global.f32 	%f72, [%rd21];
	ld.global.f32 	%f73, [%rd23];
	mul.f32 	%f74, %f65, %f73;
	fma.rn.f32 	%f75, %f72, %f67, %f74;
	add.f32 	%f76, %f103, %f75;
	st.global.f32 	[%rd3+4], %f76;
	add.s32 	%r40, %r39, %r25;
	mul.wide.u32 	%rd24, %r40, 8;
	add.s64 	%rd25, %rd2, %rd24;
	ld.global.v2.f32 	{%f77, %f78}, [%rd25];
	ld.global.f32 	%f79, [%rd23+8];
	mul.f32 	%f80, %f77, %f79;
	ld.global.f32 	%f81, [%rd23+12];
	mul.f32 	%f82, %f78, %f81;
	sub.f32 	%f83, %f80, %f82;
	add.f32 	%f104, %f71, %f83;
	st.global.f32 	[%rd3], %f104;
	ld.global.f32 	%f84, [%rd25];
	ld.global.f32 	%f85, [%rd23+8];
	mul.f32 	%f86, %f78, %f85;
	fma.rn.f32 	%f87, %f84, %f81, %f86;
	add.f32 	%f103, %f76, %f87;
	st.global.f32 	[%rd3+4], %f103;
	add.s32 	%r49, %r49, 2;
$L__BB0_7:
	and.b32  	%r41, %r25, 1;
	setp.eq.b32 	%p8, %r41, 1;
	not.pred 	%p9, %p8;
	@%p9 bra 	$L__BB0_9;
	mad.lo.s32 	%r42, %r49, %r25, %r4;
	mul.wide.u32 	%rd26, %r42, 8;
	add.s64 	%rd27, %rd2, %rd26;
	ld.global.v2.f32 	{%f88, %f89}, [%rd27];
	mul.wide.u32 	%rd28, %r49, 8;
	add.s64 	%rd29, %rd1, %rd28;
	ld.global.v2.f32 	{%f90, %f91}, [%rd29];
	mul.f32 	%f92, %f88, %f90;
	mul.f32 	%f93, %f89, %f91;
	sub.f32 	%f94, %f92, %f93;
	add.f32 	%f95, %f104, %f94;
	st.global.f32 	[%rd3], %f95;
	ld.global.f32 	%f96, [%rd27];
	ld.global.f32 	%f97, [%rd29];
	mul.f32 	%f98, %f89, %f97;
	fma.rn.f32 	%f99, %f96, %f91, %f98;
	add.f32 	%f100, %f103, %f99;
	st.global.f32 	[%rd3+4], %f100;
$L__BB0_9:
	ret;

}
	// .globl	_Z7fft_gpuP6float2S0_iiii
.visible .entry _Z7fft_gpuP6float2S0_iiii(
	.param .u64 .ptr .align 1 _Z7fft_gpuP6float2S0_iiii_param_0,
	.param .u64 .ptr .align 1 _Z7fft_gpuP6float2S0_iiii_param_1,
	.param .u32 _Z7fft_gpuP6float2S0_iiii_param_2,
	.param .u32 _Z7fft_gpuP6float2S0_iiii_param_3,
	.param .u32 _Z7fft_gpuP6float2S0_iiii_param_4,
	.param .u32 _Z7fft_gpuP6float2S0_iiii_param_5
)
{
	.local .align 4 .b8 	__local_depot1[28];
	.reg .b64 	%SP;
	.reg .b64 	%SPL;
	.reg .pred 	%p<17>;
	.reg .b32 	%r<97>;
	.reg .b32 	%f<61>;
	.reg .b64 	%rd<49>;
	.reg .b64 	%fd<9>;

	mov.u64 	%SPL, __local_depot1;
	ld.param.u64 	%rd16, [_Z7fft_gpuP6float2S0_iiii_param_0];
	ld.param.u64 	%rd17, [_Z7fft_gpuP6float2S0_iiii_param_1];
	ld.param.u32 	%r31, [_Z7fft_gpuP6float2S0_iiii_param_3];
	ld.param.u32 	%r32, [_Z7fft_gpuP6float2S0_iiii_param_4];
	add.u64 	%rd1, %SPL, 0;
	mov.u32 	%r33, %tid.x;
	mov.u32 	%r34, %ctaid.x;
	mov.u32 	%r35, %ntid.x;
	mad.lo.s32 	%r36, %r34, %r35, %r33;
	mov.u32 	%r37, %tid.y;
	mov.u32 	%r38, %ctaid.y;
	mov.u32 	%r39, %ntid.y;
	mad.lo.s32 	%r40, %r38, %r39, %r37;
	mad.lo.s32 	%r1, %r32, %r40, %r36;
	shr.u32 	%r41, %r31, 31;
	add.s32 	%r42, %r31, %r41;
	shr.s32 	%r2, %r42, 1;
	rem.u32 	%r3, %r1, %r2;
	cvt.rn.f64.u32 	%fd1, %r3;
	mul.f64 	%fd2, %fd1, 0dC01921FB54442D18;
	cvt.rn.f64.s32 	%fd3, %r31;
	div.rn.f64 	%fd4, %fd2, %fd3;
	cvt.rn.f32.f64 	%f1, %fd4;
	mul.f32 	%f11, %f1, 0f3F22F983;
	cvt.rni.s32.f32 	%r96, %f11;
	cvt.rn.f32.s32 	%f12, %r96;
	fma.rn.f32 	%f13, %f12, 0fBFC90FDA, %f1;
	fma.rn.f32 	%f14, %f12, 0fB3A22168, %f13;
	fma.rn.f32 	%f60, %f12, 0fA7C234C5, %f14;
	abs.f32 	%f3, %f1;
	setp.ltu.f32 	%p1, %f3, 0f47CE4780;
	mov.u32 	%r92, %r96;
	mov.f32 	%f59, %f60;
	@%p1 bra 	$L__BB1_8;
	setp.neu.f32 	%p2, %f3, 0f7F800000;
	@%p2 bra 	$L__BB1_3;
	mov.f32 	%f17, 0f00000000;
	mul.rn.f32 	%f59, %f1, %f17;
	mov.b32 	%r92, 0;
	bra.uni 	$L__BB1_8;
$L__BB1_3:
	mov.b32 	%r5, %f1;
	shl.b32 	%r44, %r5, 8;
	or.b32  	%r6, %r44, -2147483648;
	mov.b64 	%rd45, 0;
	mov.b32 	%r89, 0;
	mov.u64 	%rd43, __cudart_i2opi_f;
	mov.u64 	%rd44, %rd1;
$L__BB1_4:
	.pragma "nounroll";
	ld.global.nc.u32 	%r45, [%rd43];
	mad.wide.u32 	%rd21, %r45, %r6, %rd45;
	shr.u64 	%rd45, %rd21, 32;
	st.local.u32 	[%rd44], %rd21;
	add.s32 	%r89, %r89, 1;
	add.s64 	%rd44, %rd44, 4;
	add.s64 	%rd43, %rd43, 4;
	setp.ne.s32 	%p3, %r89, 6;
	@%p3 bra 	$L__BB1_4;
	shr.u32 	%r46, %r5, 23;
	st.local.u32 	[%rd1+24], %rd45;
	and.b32  	%r9, %r46, 31;
	and.b32  	%r47, %r46, 224;
	add.s32 	%r48, %r47, -128;
	shr.u32 	%r49, %r48, 5;
	mul.wide.u32 	%rd22, %r49, 4;
	sub.s64 	%rd8, %rd1, %rd22;
	ld.local.u32 	%r90, [%rd8+24];
	ld.local.u32 	%r91, [%rd8+20];
	setp.eq.s32 	%p4, %r9, 0;
	@%p4 bra 	$L__BB1_7;
	shf.l.wrap.b32 	%r90, %r91, %r90, %r9;
	ld.local.u32 	%r50, [%rd8+16];
	shf.l.wrap.b32 	%r91, %r50, %r91, %r9;
$L__BB1_7:
	shr.u32 	%r51, %r90, 30;
	shf.l.wrap.b32 	%r52, %r91, %r90, 2;
	shl.b32 	%r53, %r91, 2;
	shr.u32 	%r54, %r52, 31;
	add.s32 	%r55, %r54, %r51;
	neg.s32 	%r56, %r55;
	setp.lt.s32 	%p5, %r5, 0;
	selp.b32 	%r92, %r56, %r55, %p5;
	xor.b32  	%r57, %r52, %r5;
	shr.s32 	%r58, %r52, 31;
	xor.b32  	%r59, %r58, %r52;
	xor.b32  	%r60, %r58, %r53;
	cvt.u64.u32 	%rd23, %r59;
	shl.b64 	%rd24, %rd23, 32;
	cvt.u64.u32 	%rd25, %r60;
	or.b64  	%rd26, %rd24, %rd25;
	cvt.rn.f64.s64 	%fd5, %rd26;
	mul.f64 	%fd6, %fd5, 0d3BF921FB54442D19;
	cvt.rn.f32.f64 	%f15, %fd6;
	neg.f32 	%f16, %f15;
	setp.lt.s32 	%p6, %r57, 0;
	selp.f32 	%f59, %f16, %f15, %p6;
$L__BB1_8:
	setp.ltu.f32 	%p7, %f3, 0f47CE4780;
	add.s32 	%r62, %r92, 1;
	mul.rn.f32 	%f18, %f59, %f59;
	and.b32  	%r63, %r92, 1;
	setp.eq.b32 	%p8, %r63, 1;
	selp.f32 	%f19, %f59, 0f3F800000, %p8;
	fma.rn.f32 	%f20, %f18, %f19, 0f00000000;
	fma.rn.f32 	%f21, %f18, 0f37CBAC00, 0fBAB607ED;
	selp.f32 	%f22, 0fB94D4153, %f21, %p8;
	selp.f32 	%f23, 0f3C0885E4, 0f3D2AAABB, %p8;
	fma.rn.f32 	%f24, %f22, %f18, %f23;
	selp.f32 	%f25, 0fBE2AAAA8, 0fBEFFFFFF, %p8;
	fma.rn.f32 	%f26, %f24, %f18, %f25;
	fma.rn.f32 	%f27, %f26, %f20, %f19;
	and.b32  	%r64, %r62, 2;
	setp.eq.s32 	%p9, %r64, 0;
	mov.f32 	%f28, 0f00000000;
	sub.f32 	%f29, %f28, %f27;
	selp.f32 	%f7, %f27, %f29, %p9;
	@%p7 bra 	$L__BB1_16;
	setp.neu.f32 	%p10, %f3, 0f7F800000;
	@%p10 bra 	$L__BB1_11;
	mov.f32 	%f32, 0f00000000;
	mul.rn.f32 	%f60, %f1, %f32;
	mov.b32 	%r96, 0;
	bra.uni 	$L__BB1_16;
$L__BB1_11:
	mov.b32 	%r18, %f1;
	shl.b32 	%r66, %r18, 8;
	or.b32  	%r19, %r66, -2147483648;
	mov.b64 	%rd48, 0;
	mov.b32 	%r93, 0;
	mov.u64 	%rd46, __cudart_i2opi_f;
	mov.u64 	%rd47, %rd1;
$L__BB1_12:
	.pragma "nounroll";
	ld.global.nc.u32 	%r67, [%rd46];
	mad.wide.u32 	%rd29, %r67, %r19, %rd48;
	shr.u64 	%rd48, %rd29, 32;
	st.local.u32 	[%rd47], %rd29;
	add.s32 	%r93, %r93, 1;
	add.s64 	%rd47, %rd47, 4;
	add.s64 	%rd46, %rd46, 4;
	setp.ne.s32 	%p11, %r93, 6;
	@%p11 bra 	$L__BB1_12;
	shr.u32 	%r68, %r18, 23;
	st.local.u32 	[%rd1+24], %rd48;
	and.b32  	%r22, %r68, 31;
	and.b32  	%r69, %r68, 224;
	add.s32 	%r70, %r69, -128;
	shr.u32 	%r71, %r70, 5;
	mul.wide.u32 	%rd30, %r71, 4;
	sub.s64 	%rd15, %rd1, %rd30;
	ld.local.u32 	%r94, [%rd15+24];
	ld.local.u32 	%r95, [%rd15+20];
	setp.eq.s32 	%p12, %r22, 0;
	@%p12 bra 	$L__BB1_15;
	shf.l.wrap.b32 	%r94, %r95, %r94, %r22;
	ld.local.u32 	%r72, [%rd15+16];
	shf.l.wrap.b32 	%r95, %r72, %r95, %r22;
$L__BB1_15:
	shr.u32 	%r73, %r94, 30;
	shf.l.wrap.b32 	%r74, %r95, %r94, 2;
	shl.b32 	%r75, %r95, 2;
	shr.u32 	%r76, %r74, 31;
	add.s32 	%r77, %r76, %r73;
	neg.s32 	%r78, %r77;
	setp.lt.s32 	%p13, %r18, 0;
	selp.b32 	%r96, %r78, %r77, %p13;
	xor.b32  	%r79, %r74, %r18;
	shr.s32 	%r80, %r74, 31;
	xor.b32  	%r81, %r80, %r74;
	xor.b32  	%r82, %r80, %r75;
	cvt.u64.u32 	%rd31, %r81;
	shl.b64 	%rd32, %rd31, 32;
	cvt.u64.u32 	%rd33, %r82;
	or.b64  	%rd34, %rd32, %rd33;
	cvt.rn.f64.s64 	%fd7, %rd34;
	mul.f64 	%fd8, %fd7, 0d3BF921FB54442D19;
	cvt.rn.f32.f64 	%f30, %fd8;
	neg.f32 	%f31, %f30;
	setp.lt.s32 	%p14, %r79, 0;
	selp.f32 	%f60, %f31, %f30, %p14;
$L__BB1_16:
	cvta.to.global.u64 	%rd35, %rd16;
	cvta.to.global.u64 	%rd36, %rd17;
	mul.rn.f32 	%f33, %f60, %f60;
	and.b32  	%r84, %r96, 1;
	setp.eq.b32 	%p15, %r84, 1;
	selp.f32 	%f34, 0f3F800000, %f60, %p15;
	fma.rn.f32 	%f35, %f33, %f34, 0f00000000;
	fma.rn.f32 	%f36, %f33, 0f37CBAC00, 0fBAB607ED;
	selp.f32 	%f37, %f36, 0fB94D4153, %p15;
	selp.f32 	%f38, 0f3D2AAABB, 0f3C0885E4, %p15;
	fma.rn.f32 	%f39, %f37, %f33, %f38;
	selp.f32 	%f40, 0fBEFFFFFF, 0fBE2AAAA8, %p15;
	fma.rn.f32 	%f41, %f39, %f33, %f40;
	fma.rn.f32 	%f42, %f41, %f35, %f34;
	and.b32  	%r85, %r96, 2;
	setp.eq.s32 	%p16, %r85, 0;
	mov.f32 	%f43, 0f00000000;
	sub.f32 	%f44, %f43, %f42;
	selp.f32 	%f45, %f42, %f44, %p16;
	div.u32 	%r86, %r1, %r2;
	mad.lo.s32 	%r87, %r86, %r31, %r3;
	add.s32 	%r88, %r87, %r2;
	mul.wide.u32 	%rd37, %r88, 8;
	add.s64 	%rd38, %rd35, %rd37;
	ld.global.v2.f32 	{%f46, %f47}, [%rd38];
	mul.f32 	%f48, %f7, %f46;
	mul.f32 	%f49, %f47, %f45;
	sub.f32 	%f50, %f48, %f49;
	mul.f32 	%f51, %f46, %f45;
	fma.rn.f32 	%f52, %f7, %f47, %f51;
	mul.wide.u32 	%rd39, %r87, 8;
	add.s64 	%rd40, %rd35, %rd39;
	ld.global.v2.f32 	{%f53, %f54}, [%rd40];
	add.f32 	%f55, %f53, %f50;
	add.s64 	%rd41, %rd36, %rd39;
	add.f32 	%f56, %f54, %f52;
	st.global.v2.f32 	[%rd41], {%f55, %f56};
	sub.f32 	%f57, %f53, %f50;
	add.s64 	%rd42, %rd36, %rd37;
	sub.f32 	%f58, %f54, %f52;
	st.global.v2.f32 	[%rd42], {%f57, %f58};
	ret;

}


// ===== COMPILED SASS (sm_100) =====

	.target	sm_100

	.elftype	@"ET_EXEC"


//--------------------- .note.nv.tkinfo           --------------------------
	.section	.note.nv.tkinfo,"",@"SHT_NOTE"
	.sectionflags	@"SHF_NOTE_NV_TKINFO"
	.tkinfo
        /*0018*/ 	.word	0x00000002
        /*0030*/ 	.string	""
        /*0030*/ 	.string	"ptxas"
        /*0030*/ 	.string	"Cuda compilation tools, release 13.0, V13.0.88"
        /*0030*/ 	.string	"Build cuda_13.0.r13.0/compiler.36424714_0"
        /*0030*/ 	.string	"-arch sm_100 -m 64 "



//--------------------- .note.nv.cuinfo           --------------------------
	.section	.note.nv.cuinfo,"",@"SHT_NOTE"
	.sectionflags	@"SHF_NOTE_NV_CUINFO"
        /*0018*/ 	.short	0x0002
        /*001a*/ 	.short	0x0064
        /*001c*/ 	.short	0x0082
	.zero		2


//--------------------- .nv.info                  --------------------------
	.section	.nv.info,"",@"SHT_CUDA_INFO"
	.align	4


	//----- nvinfo : EIATTR_REGCOUNT
	.align		4
        /*0000*/ 	.byte	0x04, 0x2f
        /*0002*/ 	.short	(.L_2 - .L_1)
	.align		4
.L_1:
        /*0004*/ 	.word	index@(_Z7dft_gpuP6float2S0_S0_ii)
        /*0008*/ 	.word	0x00000020


	//----- nvinfo : EIATTR_FRAME_SIZE
	.align		4
.L_2:
        /*000c*/ 	.byte	0x04, 0x11
        /*000e*/ 	.short	(.L_4 - .L_3)
	.align		4
.L_3:
        /*0010*/ 	.word	index@(_Z7dft_gpuP6float2S0_S0_ii)
        /*0014*/ 	.word	0x00000000


	//----- nvinfo : EIATTR_REGCOUNT
	.align		4
.L_4:
        /*0018*/ 	.byte	0x04, 0x2f
        /*001a*/ 	.short	(.L_6 - .L_5)
	.align		4
.L_5:
        /*001c*/ 	.word	index@(_Z7fft_gpuP6float2S0_iiii)
        /*0020*/ 	.word	0x0000001a


	//----- nvinfo : EIATTR_FRAME_SIZE
	.align		4
.L_6:
        /*0024*/ 	.byte	0x04, 0x11
        /*0026*/ 	.short	(.L_8 - .L_7)
	.align		4
.L_7:
        /*0028*/ 	.word	index@($__internal_0_$__cuda_sm20_div_rn_f64_full)
        /*002c*/ 	.word	0x00000020


	//----- nvinfo : EIATTR_FRAME_SIZE
	.align		4
.L_8:
        /*0030*/ 	.byte	0x04, 0x11
        /*0032*/ 	.short	(.L_10 - .L_9)
	.align		4
.L_9:
        /*0034*/ 	.word	index@(_Z7fft_gpuP6float2S0_iiii)
        /*0038*/ 	.word	0x00000020


	//----- nvinfo : EIATTR_MIN_STACK_SIZE
	.align		4
.L_10:
        /*003c*/ 	.byte	0x04, 0x12
        /*003e*/ 	.short	(.L_12 - .L_11)
	.align		4
.L_11:
        /*0040*/ 	.word	index@(_Z7fft_gpuP6float2S0_iiii)
        /*0044*/ 	.word	0x00000020


	//----- nvinfo : EIATTR_MIN_STACK_SIZE
	.align		4
.L_12:
        /*0048*/ 	.byte	0x04, 0x12
        /*004a*/ 	.short	(.L_14 - .L_13)
	.align		4
.L_13:
        /*004c*/ 	.word	index@(_Z7dft_gpuP6float2S0_S0_ii)
        /*0050*/ 	.word	0x00000000
.L_14:


//--------------------- .nv.compat                --------------------------
	.section	.nv.compat,"",@"SHT_CUDA_COMPAT_INFO"
	.align	4
        /*0000*/ 	.byte	0x02, 0x09, 0x00, 0x00, 0x02, 0x02, 0x01, 0x00, 0x02, 0x05, 0x05, 0x00, 0x03, 0x07, 0x01, 0x01
        /*0010*/ 	.byte	0x02, 0x03, 0x00, 0x00, 0x02, 0x06, 0x01, 0x00, 0x04, 0x0b, 0x08, 0x00, 0x01, 0x00, 0x00, 0x00
        /*0020*/ 	.byte	0x00, 0x00, 0x00, 0x00


//--------------------- .nv.info._Z7fft_gpuP6float2S0_iiii --------------------------
	.section	.nv.info._Z7fft_gpuP6float2S0_iiii,"",@"SHT_CUDA_INFO"
	.sectionflags	@""
	.align	4


	//----- nvinfo : EIATTR_CUDA_API_VERSION
	.align		4
        /*0000*/ 	.byte	0x04, 0x37
        /*0002*/ 	.short	(.L_16 - .L_15)
.L_15:
        /*0004*/ 	.word	0x00000082


	//----- nvinfo : EIATTR_KPARAM_INFO
	.align		4
.L_16:
        /*0008*/ 	.byte	0x04, 0x17
        /*000a*/ 	.short	(.L_18 - .L_17)
.L_17:
        /*000c*/ 	.word	0x00000000
        /*0010*/ 	.short	0x0005
        /*0012*/ 	.short	0x001c
        /*0014*/ 	.byte	0x00, 0xf0, 0x11, 0x00


	//----- nvinfo : EIATTR_KPARAM_INFO
	.align		4
.L_18:
        /*0018*/ 	.byte	0x04, 0x17
        /*001a*/ 	.short	(.L_20 - .L_19)
.L_19:
        /*001c*/ 	.word	0x00000000
        /*0020*/ 	.short	0x0004
        /*0022*/ 	.short	0x0018
        /*0024*/ 	.byte	0x00, 0xf0, 0x11, 0x00


	//----- nvinfo : EIATTR_KPARAM_INFO
	.align		4
.L_20:
        /*0028*/ 	.byte	0x04, 0x17
        /*002a*/ 	.short	(.L_22 - .L_21)
.L_21:
        /*002c*/ 	.word	0x00000000
        /*0030*/ 	.short	0x0003
        /*0032*/ 	.short	0x0014
        /*0034*/ 	.byte	0x00, 0xf0, 0x11, 0x00


	//----- nvinfo : EIATTR_KPARAM_INFO
	.align		4
.L_22:
        /*0038*/ 	.byte	0x04, 0x17
        /*003a*/ 	.short	(.L_24 - .L_23)
.L_23:
        /*003c*/ 	.word	0x00000000
        /*0040*/ 	.short	0x0002
        /*0042*/ 	.short	0x0010
        /*0044*/ 	.byte	0x00, 0xf0, 0x11, 0x00


	//----- nvinfo : EIATTR_KPARAM_INFO
	.align		4
.L_24:
        /*0048*/ 	.byte	0x04, 0x17
        /*004a*/ 	.short	(.L_26 - .L_25)
.L_25:
        /*004c*/ 	.word	0x00000000
        /*0050*/ 	.short	0x0001
        /*0052*/ 	.short	0x0008
        /*0054*/ 	.byte	0x00, 0xf5, 0x21, 0x00


	//----- nvinfo : EIATTR_KPARAM_INFO
	.align		4
.L_26:
        /*0058*/ 	.byte	0x04, 0x17
        /*005a*/ 	.short	(.L_28 - .L_27)
.L_27:
        /*005c*/ 	.word	0x00000000
        /*0060*/ 	.short	0x0000
        /*0062*/ 	.short	0x0000
        /*0064*/ 	.byte	0x00, 0xf5, 0x21, 0x00


	//----- nvinfo : EIATTR_SPARSE_MMA_MASK
	.align		4
.L_28:
        /*0068*/ 	.byte	0x03, 0x50
        /*006a*/ 	.short	0x0000


	//----- nvinfo : EIATTR_MAXREG_COUNT
	.align		4
        /*006c*/ 	.byte	0x03, 0x1b
        /*006e*/ 	.short	0x00ff


	//----- nvinfo : EIATTR_MERCURY_ISA_VERSION
	.align		4
        /*0070*/ 	.byte	0x03, 0x5f
        /*0072*/ 	.short	0x0101


	//----- nvinfo : EIATTR_VRC_CTA_INIT_COUNT
	.align		4
        /*0074*/ 	.byte	0x02, 0x4a
	.zero		1
	.zero		1


	//----- nvinfo : EIATTR_EXIT_INSTR_OFFSETS
	.align		4
        /*0078*/ 	.byte	0x04, 0x1c
        /*007a*/ 	.short	(.L_30 - .L_29)


	//   ....[0]....
.L_29:
        /*007c*/ 	.word	0x00001020


	//----- nvinfo : EIATTR_CRS_STACK_SIZE
	.align		4
.L_30:
        /*0080*/ 	.byte	0x04, 0x1e
        /*0082*/ 	.short	(.L_32 - .L_31)
.L_31:
        /*0084*/ 	.word	0x00000000


	//----- nvinfo : EIATTR_CBANK_PARAM_SIZE
	.align		4
.L_32:
        /*0088*/ 	.byte	0x03, 0x19
        /*008a*/ 	.short	0x0020


	//----- nvinfo : EIATTR_PARAM_CBANK
	.align		4
        /*008c*/ 	.byte	0x04, 0x0a
        /*008e*/ 	.short	(.L_34 - .L_33)
	.align		4
.L_33:
        /*0090*/ 	.word	index@(.nv.constant0._Z7fft_gpuP6float2S0_iiii)
        /*0094*/ 	.short	0x0380
        /*0096*/ 	.short	0x0020


	//----- nvinfo : EIATTR_SW_WAR
	.align		4
.L_34:
        /*0098*/ 	.byte	0x04, 0x36
        /*009a*/ 	.short	(.L_36 - .L_35)
.L_35:
        /*009c*/ 	.word	0x00000008
.L_36:


//--------------------- .nv.info._Z7dft_gpuP6float2S0_S0_ii --------------------------
	.section	.nv.info._Z7dft_gpuP6float2S0_S0_ii,"",@"SHT_CUDA_INFO"
	.sectionflags	@""
	.align	4


	//----- nvinfo : EIATTR_CUDA_API_VERSION
	.align		4
        /*0000*/ 	.byte	0x04, 0x37
        /*0002*/ 	.short	(.L_38 - .L_37)
.L_37:
        /*0004*/ 	.word	0x00000082


	//----- nvinfo : EIATTR_KPARAM_INFO
	.align		4
.L_38:
        /*0008*/ 	.byte	0x04, 0x17
        /*000a*/ 	.short	(.L_40 - .L_39)
.L_39:
        /*000c*/ 	.word	0x00000000
        /*0010*/ 	.short	0x0004
        /*0012*/ 	.short	0x001c
        /*0014*/ 	.byte	0x00, 0xf0, 0x11, 0x00


	//----- nvinfo : EIATTR_KPARAM_INFO
	.align		4
.L_40:
        /*0018*/ 	.byte	0x04, 0x17
        /*001a*/ 	.short	(.L_42 - .L_41)
.L_41:
        /*001c*/ 	.word	0x00000000
        /*0020*/ 	.short	0x0003
        /*0022*/ 	.short	0x0018
        /*0024*/ 	.byte	0x00, 0xf0, 0x11, 0x00


	//----- nvinfo : EIATTR_KPARAM_INFO
	.align		4
.L_42:
        /*0028*/ 	.byte	0x04, 0x17
        /*002a*/ 	.short	(.L_44 - .L_43)
.L_43:
        /*002c*/ 	.word	0x00000000
        /*0030*/ 	.short	0x0002
        /*0032*/ 	.short	0x0010
        /*0034*/ 	.byte	0x00, 0xf5, 0x21, 0x00


	//----- nvinfo : EIATTR_KPARAM_INFO
	.align		4
.L_44:
        /*0038*/ 	.byte	0x04, 0x17
        /*003a*/ 	.short	(.L_46 - .L_45)
.L_45:
        /*003c*/ 	.word	0x00000000
        /*0040*/ 	.short	0x0001
        /*0042*/ 	.short	0x0008
        /*0044*/ 	.byte	0x00, 0xf5, 0x21, 0x00


	//----- nvinfo : EIATTR_KPARAM_INFO
	.align		4
.L_46:
        /*0048*/ 	.byte	0x04, 0x17
        /*004a*/ 	.short	(.L_48 - .L_47)
.L_47:
        /*004c*/ 	.word	0x00000000
        /*0050*/ 	.short	0x0000
        /*0052*/ 	.short	0x0000
        /*0054*/ 	.byte	0x00, 0xf5, 0x21, 0x00


	//----- nvinfo : EIATTR_SPARSE_MMA_MASK
	.align		4
.L_48:
        /*0058*/ 	.byte	0x03, 0x50
        /*005a*/ 	.short	0x0000


	//----- nvinfo : EIATTR_MAXREG_COUNT
	.align		4
        /*005c*/ 	.byte	0x03, 0x1b
        /*005e*/ 	.short	0x00ff


	//----- nvinfo : EIATTR_MERCURY_ISA_VERSION
	.align		4
        /*0060*/ 	.byte	0x03, 0x5f
        /*0062*/ 	.short	0x0101


	//----- nvinfo : EIATTR_VRC_CTA_INIT_COUNT
	.align		4
        /*0064*/ 	.byte	0x02, 0x4a
	.zero		1
	.zero		1


	//----- nvinfo : EIATTR_EXIT_INSTR_OFFSETS
	.align		4
        /*0068*/ 	.byte	0x04, 0x1c
        /*006a*/ 	.short	(.L_50 - .L_49)


	//   ....[0]....
.L_49:
        /*006c*/ 	.word	0x00000130


	//   ....[1]....
        /*0070*/ 	.word	0x00000650


	//   ....[2]....
        /*0074*/ 	.word	0x000008a0


	//   ....[3]....
        /*0078*/ 	.word	0x000009c0


	//----- nvinfo : EIATTR_CBANK_PARAM_SIZE
	.align		4
.L_50:
        /*007c*/ 	.byte	0x03, 0x19
        /*007e*/ 	.short	0x0020


	//----- nvinfo : EIATTR_PARAM_CBANK
	.align		4
        /*0080*/ 	.byte	0x04, 0x0a
        /*0082*/ 	.short	(.L_52 - .L_51)
	.align		4
.L_51:
        /*0084*/ 	.word	index@(.nv.constant0._Z7dft_gpuP6float2S0_S0_ii)
        /*0088*/ 	.short	0x0380
        /*008a*/ 	.short	0x0020


	//----- nvinfo : EIATTR_SW_WAR
	.align		4
.L_52:
        /*008c*/ 	.byte	0x04, 0x36
        /*008e*/ 	.short	(.L_54 - .L_53)
.L_53:
        /*0090*/ 	.word	0x00000008
.L_54:


//--------------------- .nv.callgraph             --------------------------
	.section	.nv.callgraph,"",@"SHT_CUDA_CALLGRAPH"
	.align	4
	.sectionentsize	8
	.align		4
        /*0000*/ 	.word	0x00000000
	.align		4
        /*0004*/ 	.word	0xffffffff
	.align		4
        /*0008*/ 	.word	0x00000000
	.align		4
        /*000c*/ 	.word	0xfffffffe
	.align		4
        /*0010*/ 	.word	0x00000000
	.align		4
        /*0014*/ 	.word	0xfffffffd
	.align		4
        /*0018*/ 	.word	0x00000000
	.align		4
        /*001c*/ 	.word	0xfffffffc


//--------------------- .nv.constant4             --------------------------
	.section	.nv.constant4,"a",@progbits
	.align	8
	.align		8
.nv.constant4:
        /*0000*/ 	.dword	__cudart_i2opi_f


//--------------------- .text._Z7fft_gpuP6float2S0_iiii --------------------------
	.section	.text._Z7fft_gpuP6float2S0_iiii,"ax",@progbits
	.align	128
        .global         _Z7fft_gpuP6float2S0_iiii
        .type           _Z7fft_gpuP6float2S0_iiii,@function
        .size           _Z7fft_gpuP6float2S0_iiii,(.L_x_18 - _Z7fft_gpuP6float2S0_iiii)
        .other          _Z7fft_gpuP6float2S0_iiii,@"STO_CUDA_ENTRY STV_DEFAULT"
_Z7fft_gpuP6float2S0_iiii:
.text._Z7fft_gpuP6float2S0_iiii:
[----:B------:R-:W0:Y:S01]  /*0000*/  LDC R1, c[0x0][0x37c] ;  /* 0x0000df00ff017b82 */ /* 0x000e220000000800 */
[----:B------:R-:W1:Y:S01]  /*0010*/  LDCU UR8, c[0x0][0x394] ;  /* 0x00007280ff0877ac */ /* 0x000e620008000800 */
[----:B------:R-:W2:Y:S06]  /*0020*/  S2R R7, SR_TID.X ;  /* 0x0000000000077919 */ /* 0x000eac0000002100 */
[----:B------:R-:W2:Y:S01]  /*0030*/  LDC R4, c[0x0][0x360] ;  /* 0x0000d800ff047b82 */ /* 0x000ea20000000800 */
[----:B------:R-:W-:Y:S01]  /*0040*/  BSSY.RECONVERGENT B0, `(.L_x_0) ;  /* 0x0000034000007945 */ /* 0x000fe20003800200 */
[----:B------:R-:W3:Y:S01]  /*0050*/  LDCU UR7, c[0x0][0x398] ;  /* 0x00007300ff0777ac */ /* 0x000ee20008000800 */
[----:B------:R-:W4:Y:S01]  /*0060*/  S2R R5, SR_TID.Y ;  /* 0x0000000000057919 */ /* 0x000f220000002200 */
[----:B0-----:R-:W-:-:S04]  /*0070*/  VIADD R1, R1, 0xffffffe0 ;  /* 0xffffffe001017836 */ /* 0x001fc80000000000 */
[----:B------:R-:W-:Y:S01]  /*0080*/  S2UR UR5, SR_CTAID.Y ;  /* 0x00000000000579c3 */ /* 0x000fe20000002600 */
[----:B-1----:R-:W-:-:S07]  /*0090*/  ULEA.HI UR4, UR8, UR8, URZ, 0x1 ;  /* 0x0000000808047291 */ /* 0x002fce000f8f08ff */
[----:B------:R-:W4:Y:S01]  /*00a0*/  LDC R6, c[0x0][0x364] ;  /* 0x0000d900ff067b82 */ /* 0x000f220000000800 */
[----:B------:R-:W0:Y:S01]  /*00b0*/  I2F.F64 R10, UR8 ;  /* 0x00000008000a7d12 */ /* 0x000e220008201c00 */
[----:B------:R-:W-:-:S06]  /*00c0*/  USHF.R.S32.HI UR6, URZ, 0x1, UR4 ;  /* 0x00000001ff067899 */ /* 0x000fcc0008011404 */
[----:B------:R-:W-:Y:S01]  /*00d0*/  IMAD R9, RZ, RZ, -UR6 ;  /* 0x80000006ff097e24 */ /* 0x000fe2000f8e02ff */
[----:B------:R-:W2:Y:S01]  /*00e0*/  S2UR UR4, SR_CTAID.X ;  /* 0x00000000000479c3 */ /* 0x000ea20000002500 */
[----:B------:R-:W-:Y:S01]  /*00f0*/  ISETP.NE.U32.AND P1, PT, RZ, UR6, PT ;  /* 0x00000006ff007c0c */ /* 0x000fe2000bf25070 */
[----:B------:R-:W1:Y:S08]  /*0100*/  I2F.U32.RP R0, UR6 ;  /* 0x0000000600007d06 */ /* 0x000e700008209000 */
[----:B-1----:R-:W1:Y:S01]  /*0110*/  MUFU.RCP R0, R0 ;  /* 0x0000000000007308 */ /* 0x002e620000001000 */
[----:B--2---:R-:W-:Y:S01]  /*0120*/  IMAD R7, R4, UR4, R7 ;  /* 0x0000000404077c24 */ /* 0x004fe2000f8e0207 */
[----:B------:R-:W-:Y:S01]  /*0130*/  UMOV UR4, 0x54442d18 ;  /* 0x54442d1800047882 */ /* 0x000fe20000000000 */
[----:B-1----:R-:W-:-:S02]  /*0140*/  VIADD R2, R0, 0xffffffe ;  /* 0x0ffffffe00027836 */ /* 0x002fc40000000000 */
[----:B----4-:R-:W-:Y:S01]  /*0150*/  IMAD R0, R6, UR5, R5 ;  /* 0x0000000506007c24 */ /* 0x010fe2000f8e0205 */
[----:B------:R-:W-:Y:S02]  /*0160*/  UMOV UR5, 0x401921fb ;  /* 0x401921fb00057882 */ /* 0x000fe40000000000 */
[----:B------:R1:W2:Y:S01]  /*0170*/  F2I.FTZ.U32.TRUNC.NTZ R3, R2 ;  /* 0x0000000200037305 */ /* 0x0002a2000021f000 */
[----:B---3--:R-:W-:Y:S02]  /*0180*/  IMAD R7, R0, UR7, R7 ;  /* 0x0000000700077c24 */ /* 0x008fe4000f8e0207 */
[----:B-1----:R-:W-:Y:S02]  /*0190*/  IMAD.MOV.U32 R2, RZ, RZ, RZ ;  /* 0x000000ffff027224 */ /* 0x002fe400078e00ff */
[----:B--2---:R-:W-:-:S04]  /*01a0*/  IMAD R9, R9, R3, RZ ;  /* 0x0000000309097224 */ /* 0x004fc800078e02ff */
[----:B------:R-:W-:Y:S02]  /*01b0*/  IMAD.HI.U32 R4, R3, R9, R2 ;  /* 0x0000000903047227 */ /* 0x000fe400078e0002 */
[----:B0-----:R-:W0:Y:S02]  /*01c0*/  MUFU.RCP64H R3, R11 ;  /* 0x0000000b00037308 */ /* 0x001e240000001800 */
[----:B------:R-:W-:Y:S02]  /*01d0*/  IMAD.MOV.U32 R2, RZ, RZ, 0x1 ;  /* 0x00000001ff027424 */ /* 0x000fe400078e00ff */
[----:B------:R-:W-:-:S04]  /*01e0*/  IMAD.HI.U32 R4, R4, R7, RZ ;  /* 0x0000000704047227 */ /* 0x000fc800078e00ff */
[----:B------:R-:W-:-:S04]  /*01f0*/  IMAD.MOV R4, RZ, RZ, -R4 ;  /* 0x000000ffff047224 */ /* 0x000fc800078e0a04 */
[----:B------:R-:W-:-:S05]  /*0200*/  IMAD R5, R4, UR6, R7 ;  /* 0x0000000604057c24 */ /* 0x000fca000f8e0207 */
[----:B------:R-:W-:Y:S01]  /*0210*/  ISETP.GE.U32.AND P0, PT, R5, UR6, PT ;  /* 0x0000000605007c0c */ /* 0x000fe2000bf06070 */
[----:B0-----:R-:W-:-:S08]  /*0220*/  DFMA R8, -R10, R2, 1 ;  /* 0x3ff000000a08742b */ /* 0x001fd00000000102 */
[----:B------:R-:W-:-:S04]  /*0230*/  DFMA R8, R8, R8, R8 ;  /* 0x000000080808722b */ /* 0x000fc80000000008 */
[----:B------:R-:W-:-:S04]  /*0240*/  @P0 VIADD R5, R5, -UR6 ;  /* 0x8000000605050c36 */ /* 0x000fc80008000000 */
[----:B------:R-:W-:Y:S01]  /*0250*/  DFMA R8, R2, R8, R2 ;  /* 0x000000080208722b */ /* 0x000fe20000000002 */
[----:B------:R-:W-:-:S07]  /*0260*/  ISETP.GE.U32.AND P0, PT, R5, UR6, PT ;  /* 0x0000000605007c0c */ /* 0x000fce000bf06070 */
[----:B------:R-:W-:-:S06]  /*0270*/  DFMA R12, -R10, R8, 1 ;  /* 0x3ff000000a0c742b */ /* 0x000fcc0000000108 */
[----:B------:R-:W-:Y:S01]  /*0280*/  @P0 VIADD R5, R5, -UR6 ;  /* 0x8000000605050c36 */ /* 0x000fe20008000000 */
[----:B------:R-:W-:Y:S01]  /*0290*/  @!P1 LOP3.LUT R5, RZ, UR6, RZ, 0x33, !PT ;  /* 0x00000006ff059c12 */ /* 0x000fe2000f8e33ff */
[----:B------:R-:W-:-:S03]  /*02a0*/  DFMA R12, R8, R12, R8 ;  /* 0x0000000c080c722b */ /* 0x000fc60000000008 */
[----:B------:R-:W0:Y:S02]  /*02b0*/  I2F.F64.U32 R2, R5 ;  /* 0x0000000500027312 */ /* 0x000e240000201800 */
[----:B0-----:R-:W-:-:S08]  /*02c0*/  DMUL R8, R2, -UR4 ;  /* 0x8000000402087c28 */ /* 0x001fd00008000000 */
[----:B------:R-:W-:Y:S02]  /*02d0*/  DMUL R2, R8, R12 ;  /* 0x0000000c08027228 */ /* 0x000fe40000000000 */
[----:B------:R-:W-:-:S06]  /*02e0*/  FSETP.GEU.AND P1, PT, |R9|, 6.5827683646048100446e-37, PT ;  /* 0x036000000900780b */ /* 0x000fcc0003f2e200 */
[----:B------:R-:W-:-:S08]  /*02f0*/  DFMA R14, -R10, R2, R8 ;  /* 0x000000020a0e722b */ /* 0x000fd00000000108 */
[----:B------:R-:W-:-:S10]  /*0300*/  DFMA R2, R12, R14, R2 ;  /* 0x0000000e0c02722b */ /* 0x000fd40000000002 */
[----:B------:R-:W-:-:S05]  /*0310*/  FFMA R0, RZ, R11, R3 ;  /* 0x0000000bff007223 */ /* 0x000fca0000000003 */
[----:B------:R-:W-:-:S13]  /*0320*/  FSETP.GT.AND P0, PT, |R0|, 1.469367938527859385e-39, PT ;  /* 0x001000000000780b */ /* 0x000fda0003f04200 */
[----:B------:R-:W-:Y:S05]  /*0330*/  @P0 BRA P1, `(.L_x_1) ;  /* 0x0000000000100947 */ /* 0x000fea0000800000 */
[----:B------:R-:W-:-:S07]  /*0340*/  MOV R0, 0x360 ;  /* 0x0000036000007802 */ /* 0x000fce0000000f00 */
[----:B------:R-:W-:Y:S05]  /*0350*/  CALL.REL.NOINC `($__internal_0_$__cuda_sm20_div_rn_f64_full) ;  /* 0x0000000c00347944 */ /* 0x000fea0003c00000 */
[----:B------:R-:W-:Y:S02]  /*0360*/  IMAD.MOV.U32 R2, RZ, RZ, R16 ;  /* 0x000000ffff027224 */ /* 0x000fe400078e0010 */
[----:B------:R-:W-:-:S07]  /*0370*/  IMAD.MOV.U32 R3, RZ, RZ, R17 ;  /* 0x000000ffff037224 */ /* 0x000fce00078e0011 */
.L_x_1:
[----:B------:R-:W-:Y:S05]  /*0380*/  BSYNC.RECONVERGENT B0 ;  /* 0x0000000000007941 */ /* 0x000fea0003800200 */
.L_x_0:
[----:B------:R-:W0:Y:S01]  /*0390*/  F2F.F32.F64 R11, R2 ;  /* 0x00000002000b7310 */ /* 0x000e220000301000 */
[----:B------:R-:W1:Y:S01]  /*03a0*/  LDCU.64 UR8, c[0x0][0x358] ;  /* 0x00006b00ff0877ac */ /* 0x000e620008000a00 */
[----:B------:R-:W-:Y:S01]  /*03b0*/  BSSY.RECONVERGENT B0, `(.L_x_2) ;  /* 0x0000042000007945 */ /* 0x000fe20003800200 */
[C---:B0-----:R-:W-:Y:S01]  /*03c0*/  FMUL R0, R11.reuse, 0.63661974668502807617 ;  /* 0x3f22f9830b007820 */ /* 0x041fe20000400000 */
[----:B------:R-:W-:-:S05]  /*03d0*/  FSETP.GE.AND P0, PT, |R11|, 105615, PT ;  /* 0x47ce47800b00780b */ /* 0x000fca0003f06200 */
[----:B------:R-:W0:Y:S02]  /*03e0*/  F2I.NTZ R0, R0 ;  /* 0x0000000000007305 */ /* 0x000e240000203100 */
[-C--:B0-----:R-:W-:Y:S02]  /*03f0*/  I2FP.F32.S32 R10, R0.reuse ;  /* 0x00000000000a7245 */ /* 0x081fe40000201400 */
[----:B------:R-:W-:-:S03]  /*0400*/  MOV R12, R0 ;  /* 0x00000000000c7202 */ /* 0x000fc60000000f00 */
[----:B------:R-:W-:-:S04]  /*0410*/  FFMA R9, R10, -1.5707962512969970703, R11 ;  /* 0xbfc90fda0a097823 */ /* 0x000fc8000000000b */
[----:B------:R-:W-:-:S04]  /*0420*/  FFMA R9, R10, -7.5497894158615963534e-08, R9 ;  /* 0xb3a221680a097823 */ /* 0x000fc80000000009 */
[----:B------:R-:W-:-:S04]  /*0430*/  FFMA R10, R10, -5.3903029534742383927e-15, R9 ;  /* 0xa7c234c50a0a7823 */ /* 0x000fc80000000009 */
[----:B------:R-:W-:Y:S01]  /*0440*/  IMAD.MOV.U32 R4, RZ, RZ, R10 ;  /* 0x000000ffff047224 */ /* 0x000fe200078e000a */
[----:B-1----:R-:W-:Y:S06]  /*0450*/  @!P0 BRA `(.L_x_3) ;  /* 0x0000000000dc8947 */ /* 0x002fec0003800000 */
[----:B------:R-:W-:-:S13]  /*0460*/  FSETP.NEU.AND P0, PT, |R11|, +INF , PT ;  /* 0x7f8000000b00780b */ /* 0x000fda0003f0d200 */
[----:B------:R-:W-:Y:S01]  /*0470*/  @!P0 FMUL R4, RZ, R11 ;  /* 0x0000000bff048220 */ /* 0x000fe20000400000 */
[----:B------:R-:W-:Y:S01]  /*0480*/  @!P0 IMAD.MOV.U32 R0, RZ, RZ, RZ ;  /* 0x000000ffff008224 */ /* 0x000fe200078e00ff */
[----:B------:R-:W-:Y:S06]  /*0490*/  @!P0 BRA `(.L_x_3) ;  /* 0x0000000000cc8947 */ /* 0x000fec0003800000 */
[----:B------:R-:W-:Y:S01]  /*04a0*/  IMAD.SHL.U32 R2, R11, 0x100, RZ ;  /* 0x000001000b027824 */ /* 0x000fe200078e00ff */
[----:B------:R-:W0:Y:S01]  /*04b0*/  LDCU.64 UR10, c[0x4][URZ] ;  /* 0x01000000ff0a77ac */ /* 0x000e220008000a00 */
[----:B------:R-:W-:Y:S02]  /*04c0*/  IMAD.MOV.U32 R6, RZ, RZ, RZ ;  /* 0x000000ffff067224 */ /* 0x000fe400078e00ff */
[----:B------:R-:W-:Y:S01]  /*04d0*/  IMAD.MOV.U32 R0, RZ, RZ, R1 ;  /* 0x000000ffff007224 */ /* 0x000fe200078e0001 */
[----:B------:R-:W-:Y:S01]  /*04e0*/  LOP3.LUT R15, R2, 0x80000000, RZ, 0xfc, !PT ;  /* 0x80000000020f7812 */ /* 0x000fe200078efcff */
[----:B------:R-:W-:Y:S01]  /*04f0*/  UMOV UR5, URZ ;  /* 0x000000ff00057c82 */ /* 0x000fe20008000000 */
[----:B------:R-:W-:-:S05]  /*0500*/  UMOV UR4, URZ ;  /* 0x000000ff00047c82 */ /* 0x000fca0008000000 */
.L_x_4:
[----:B0-----:R-:W-:Y:S02]  /*0510*/  IMAD.U32 R8, RZ, RZ, UR10 ;  /* 0x0000000aff087e24 */ /* 0x001fe4000f8e00ff */
[----:B------:R-:W-:-:S05]  /*0520*/  IMAD.U32 R9, RZ, RZ, UR11 ;  /* 0x0000000bff097e24 */ /* 0x000fca000f8e00ff */
[----:B------:R-:W2:Y:S01]  /*0530*/  LDG.E.CONSTANT R2, desc[UR8][R8.64] ;  /* 0x0000000808027981 */ /* 0x000ea2000c1e9900 */
[----:B------:R-:W-:Y:S02]  /*0540*/  UIADD3 UR10, UP0, UPT, UR10, 0x4, URZ ;  /* 0x000000040a0a7890 */ /* 0x000fe4000ff1e0ff */
[----:B------:R-:W-:Y:S02]  /*0550*/  UIADD3 UR4, UPT, UPT, UR4, 0x1, URZ ;  /* 0x0000000104047890 */ /* 0x000fe4000fffe0ff */
[----:B------:R-:W-:Y:S02]  /*0560*/  UIADD3.X UR11, UPT, UPT, URZ, UR11, URZ, UP0, !UPT ;  /* 0x0000000bff0b7290 */ /* 0x000fe400087fe4ff */
[----:B------:R-:W-:Y:S01]  /*0570*/  UISETP.NE.AND UP0, UPT, UR4, 0x6, UPT ;  /* 0x000000060400788c */ /* 0x000fe2000bf05270 */
[----:B--2---:R-:W-:-:S03]  /*0580*/  IMAD.WIDE.U32 R2, R2, R15, RZ ;  /* 0x0000000f02027225 */ /* 0x004fc600078e00ff */
[----:B------:R-:W-:-:S04]  /*0590*/  IADD3 R13, P0, PT, R2, R6, RZ ;  /* 0x00000006020d7210 */ /* 0x000fc80007f1e0ff */
[----:B------:R-:W-:Y:S01]  /*05a0*/  IADD3.X R6, PT, PT, R3, UR5, RZ, P0, !PT ;  /* 0x0000000503067c10 */ /* 0x000fe200087fe4ff */
[----:B------:R0:W-:Y:S02]  /*05b0*/  STL [R0], R13 ;  /* 0x0000000d00007387 */ /* 0x0001e40000100800 */
[----:B0-----:R-:W-:Y:S01]  /*05c0*/  VIADD R0, R0, 0x4 ;  /* 0x0000000400007836 */ /* 0x001fe20000000000 */
[----:B------:R-:W-:Y:S06]  /*05d0*/  BRA.U UP0, `(.L_x_4) ;  /* 0xfffffffd00cc7547 */ /* 0x000fec000b83ffff */
[----:B------:R-:W-:Y:S01]  /*05e0*/  SHF.R.U32.HI R4, RZ, 0x17, R11 ;  /* 0x00000017ff047819 */ /* 0x000fe2000001160b */
[----:B------:R0:W-:Y:S03]  /*05f0*/  STL [R1+0x18], R6 ;  /* 0x0000180601007387 */ /* 0x0001e60000100800 */
[C---:B------:R-:W-:Y:S02]  /*0600*/  LOP3.LUT R0, R4.reuse, 0xe0, RZ, 0xc0, !PT ;  /* 0x000000e004007812 */ /* 0x040fe400078ec0ff */
[----:B------:R-:W-:Y:S02]  /*0610*/  LOP3.LUT P0, RZ, R4, 0x1f, RZ, 0xc0, !PT ;  /* 0x0000001f04ff7812 */ /* 0x000fe4000780c0ff */
[----:B------:R-:W-:-:S04]  /*0620*/  IADD3 R0, PT, PT, R0, -0x80, RZ ;  /* 0xffffff8000007810 */ /* 0x000fc80007ffe0ff */
[----:B------:R-:W-:-:S05]  /*0630*/  SHF.R.U32.HI R0, RZ, 0x5, R0 ;  /* 0x00000005ff007819 */ /* 0x000fca0000011600 */
[----:B------:R-:W-:-:S05]  /*0640*/  IMAD R13, R0, -0x4, R1 ;  /* 0xfffffffc000d7824 */ /* 0x000fca00078e0201 */
[----:B------:R-:W2:Y:S04]  /*0650*/  LDL R0, [R13+0x18] ;  /* 0x000018000d007983 */ /* 0x000ea80000100800 */
[----:B------:R-:W2:Y:S04]  /*0660*/  LDL R3, [R13+0x14] ;  /* 0x000014000d037983 */ /* 0x000ea80000100800 */
[----:B------:R-:W3:Y:S01]  /*0670*/  @P0 LDL R2, [R13+0x10] ;  /* 0x000010000d020983 */ /* 0x000ee20000100800 */
[----:B------:R-:W-:Y:S01]  /*0680*/  LOP3.LUT R4, R4, 0x1f, RZ, 0xc0, !PT ;  /* 0x0000001f04047812 */ /* 0x000fe200078ec0ff */
[----:B------:R-:W-:Y:S01]  /*0690*/  UMOV UR4, 0x54442d19 ;  /* 0x54442d1900047882 */ /* 0x000fe20000000000 */
[----:B------:R-:W-:-:S02]  /*06a0*/  UMOV UR5, 0x3bf921fb ;  /* 0x3bf921fb00057882 */ /* 0x000fc40000000000 */
[-C--:B--2---:R-:W-:Y:S02]  /*06b0*/  @P0 SHF.L.W.U32.HI R0, R3, R4.reuse, R0 ;  /* 0x0000000403000219 */ /* 0x084fe40000010e00 */
[----:B---3--:R-:W-:Y:S02]  /*06c0*/  @P0 SHF.L.W.U32.HI R3, R2, R4, R3 ;  /* 0x0000000402030219 */ /* 0x008fe40000010e03 */
[----:B------:R-:W-:Y:S02]  /*06d0*/  ISETP.GE.AND P0, PT, R11, RZ, PT ;  /* 0x000000ff0b00720c */ /* 0x000fe40003f06270 */
[C---:B------:R-:W-:Y:S01]  /*06e0*/  SHF.L.W.U32.HI R2, R3.reuse, 0x2, R0 ;  /* 0x0000000203027819 */ /* 0x040fe20000010e00 */
[----:B------:R-:W-:-:S03]  /*06f0*/  IMAD.SHL.U32 R3, R3, 0x4, RZ ;  /* 0x0000000403037824 */ /* 0x000fc600078e00ff */
[----:B------:R-:W-:-:S04]  /*0700*/  SHF.R.S32.HI R4, RZ, 0x1f, R2 ;  /* 0x0000001fff047819 */ /* 0x000fc80000011402 */
[C---:B------:R-:W-:Y:S02]  /*0710*/  LOP3.LUT R8, R4.reuse, R3, RZ, 0x3c, !PT ;  /* 0x0000000304087212 */ /* 0x040fe400078e3cff */
[----:B------:R-:W-:Y:S02]  /*0720*/  LOP3.LUT R9, R4, R2, RZ, 0x3c, !PT ;  /* 0x0000000204097212 */ /* 0x000fe400078e3cff */
[----:B------:R-:W-:Y:S02]  /*0730*/  SHF.R.U32.HI R3, RZ, 0x1e, R0 ;  /* 0x0000001eff037819 */ /* 0x000fe40000011600 */
[C---:B------:R-:W-:Y:S02]  /*0740*/  LOP3.LUT R4, R2.reuse, R11, RZ, 0x3c, !PT ;  /* 0x0000000b02047212 */ /* 0x040fe400078e3cff */
[----:B------:R-:W1:Y:S01]  /*0750*/  I2F.F64.S64 R8, R8 ;  /* 0x0000000800087312 */ /* 0x000e620000301c00 */
[----:B------:R-:W-:Y:S02]  /*0760*/  LEA.HI R0, R2, R3, RZ, 0x1 ;  /* 0x0000000302007211 */ /* 0x000fe400078f08ff */
[----:B------:R-:W-:-:S03]  /*0770*/  ISETP.GE.AND P1, PT, R4, RZ, PT ;  /* 0x000000ff0400720c */ /* 0x000fc60003f26270 */
[----:B------:R-:W-:-:S04]  /*0780*/  IMAD.MOV R2, RZ, RZ, -R0 ;  /* 0x000000ffff027224 */ /* 0x000fc800078e0a00 */
[----:B------:R-:W-:Y:S01]  /*0790*/  @!P0 IMAD.MOV.U32 R0, RZ, RZ, R2 ;  /* 0x000000ffff008224 */ /* 0x000fe200078e0002 */
[----:B-1----:R-:W-:-:S10]  /*07a0*/  DMUL R14, R8, UR4 ;  /* 0x00000004080e7c28 */ /* 0x002fd40008000000 */
[----:B------:R-:W1:Y:S02]  /*07b0*/  F2F.F32.F64 R14, R14 ;  /* 0x0000000e000e7310 */ /* 0x000e640000301000 */
[----:B01----:R-:W-:-:S07]  /*07c0*/  FSEL R4, -R14, R14, !P1 ;  /* 0x0000000e0e047208 */ /* 0x003fce0004800100 */
.L_x_3:
[----:B------:R-:W-:Y:S05]  /*07d0*/  BSYNC.RECONVERGENT B0 ;  /* 0x0000000000007941 */ /* 0x000fea0003800200 */
.L_x_2:
[----:B------:R-:W-:Y:S01]  /*07e0*/  LOP3.LUT R6, R0, 0x1, RZ, 0xc0, !PT ;  /* 0x0000000100067812 */ /* 0x000fe200078ec0ff */
[----:B------:R-:W-:Y:S02]  /*07f0*/  IMAD.MOV.U32 R14, RZ, RZ, 0x37cbac00 ;  /* 0x37cbac00ff0e7424 */ /* 0x000fe400078e00ff */
[----:B------:R-:W-:Y:S01]  /*0800*/  FMUL R3, R4, R4 ;  /* 0x0000000404037220 */ /* 0x000fe20000400000 */
[----:B------:R-:W-:Y:S01]  /*0810*/  VIADD R0, R0, 0x1 ;  /* 0x0000000100007836 */ /* 0x000fe20000000000 */
[----:B------:R-:W-:Y:S01]  /*0820*/  ISETP.NE.U32.AND P0, PT, R6, 0x1, PT ;  /* 0x000000010600780c */ /* 0x000fe20003f05070 */
[----:B------:R-:W-:Y:S02]  /*0830*/  IMAD.MOV.U32 R6, RZ, RZ, 0x3c0885e4 ;  /* 0x3c0885e4ff067424 */ /* 0x000fe400078e00ff */
[----:B------:R-:W-:Y:S01]  /*0840*/  FFMA R2, R3, R14, -0.0013887860113754868507 ;  /* 0xbab607ed03027423 */ /* 0x000fe2000000000e */
[----:B------:R-:W-:Y:S01]  /*0850*/  IMAD.MOV.U32 R9, RZ, RZ, 0x3e2aaaa8 ;  /* 0x3e2aaaa8ff097424 */ /* 0x000fe200078e00ff */
[----:B------:R-:W-:Y:S01]  /*0860*/  LOP3.LUT P1, RZ, R0, 0x2, RZ, 0xc0, !PT ;  /* 0x0000000200ff7812 */ /* 0x000fe2000782c0ff */
[----:B------:R-:W-:Y:S01]  /*0870*/  BSSY.RECONVERGENT B0, `(.L_x_5) ;  /* 0x0000043000007945 */ /* 0x000fe20003800200 */
[----:B------:R-:W-:-:S02]  /*0880*/  FSEL R6, R6, 0.041666727513074874878, !P0 ;  /* 0x3d2aaabb06067808 */ /* 0x000fc40004000000 */
[----:B------:R-:W-:Y:S02]  /*0890*/  FSEL R2, R2, -0.00019574658654164522886, P0 ;  /* 0xb94d415302027808 */ /* 0x000fe40000000000 */
[----:B------:R-:W-:Y:S02]  /*08a0*/  FSEL R0, R4, 1, !P0 ;  /* 0x3f80000004007808 */ /* 0x000fe40004000000 */
[----:B------:R-:W-:Y:S01]  /*08b0*/  FSEL R9, -R9, -0.4999999701976776123, !P0 ;  /* 0xbeffffff09097808 */ /* 0x000fe20004000100 */
[----:B------:R-:W-:Y:S01]  /*08c0*/  FFMA R2, R3, R2, R6 ;  /* 0x0000000203027223 */ /* 0x000fe20000000006 */
[----:B------:R-:W-:Y:S01]  /*08d0*/  FSETP.GE.AND P0, PT, |R11|, 105615, PT ;  /* 0x47ce47800b00780b */ /* 0x000fe20003f06200 */
[C---:B------:R-:W-:Y:S02]  /*08e0*/  FFMA R13, R3.reuse, R0, RZ ;  /* 0x00000000030d7223 */ /* 0x040fe400000000ff */
[----:B------:R-:W-:-:S04]  /*08f0*/  FFMA R2, R3, R2, R9 ;  /* 0x0000000203027223 */ /* 0x000fc80000000009 */
[----:B------:R-:W-:-:S04]  /*0900*/  FFMA R13, R13, R2, R0 ;  /* 0x000000020d0d7223 */ /* 0x000fc80000000000 */
[----:B------:R-:W-:Y:S02]  /*0910*/  @P1 FADD R13, RZ, -R13 ;  /* 0x8000000dff0d1221 */ /* 0x000fe40000000000 */
[----:B------:R-:W-:Y:S05]  /*0920*/  @!P0 BRA `(.L_x_6) ;  /* 0x0000000000dc8947 */ /* 0x000fea0003800000 */
[----:B------:R-:W-:-:S13]  /*0930*/  FSETP.NEU.AND P0, PT, |R11|, +INF , PT ;  /* 0x7f8000000b00780b */ /* 0x000fda0003f0d200 */
[----:B------:R-:W-:Y:S01]  /*0940*/  @!P0 FMUL R10, RZ, R11 ;  /* 0x0000000bff0a8220 */ /* 0x000fe20000400000 */
[----:B------:R-:W-:Y:S01]  /*0950*/  @!P0 IMAD.MOV.U32 R12, RZ, RZ, RZ ;  /* 0x000000ffff0c8224 */ /* 0x000fe200078e00ff */
[----:B------:R-:W-:Y:S06]  /*0960*/  @!P0 BRA `(.L_x_6) ;  /* 0x0000000000cc8947 */ /* 0x000fec0003800000 */
[----:B------:R-:W-:Y:S01]  /*0970*/  SHF.L.U32 R2, R11, 0x8, RZ ;  /* 0x000000080b027819 */ /* 0x000fe200000006ff */
[----:B------:R-:W-:Y:S01]  /*0980*/  IMAD.MOV.U32 R6, RZ, RZ, RZ ;  /* 0x000000ffff067224 */ /* 0x000fe200078e00ff */
[----:B------:R-:W0:Y:S01]  /*0990*/  LDCU.64 UR10, c[0x4][URZ] ;  /* 0x01000000ff0a77ac */ /* 0x000e220008000a00 */
[----:B------:R-:W-:Y:S01]  /*09a0*/  IMAD.MOV.U32 R0, RZ, RZ, R1 ;  /* 0x000000ffff007224 */ /* 0x000fe200078e0001 */
[----:B------:R-:W-:Y:S01]  /*09b0*/  LOP3.LUT R17, R2, 0x80000000, RZ, 0xfc, !PT ;  /* 0x8000000002117812 */ /* 0x000fe200078efcff */
[----:B------:R-:W-:Y:S01]  /*09c0*/  UMOV UR5, URZ ;  /* 0x000000ff00057c82 */ /* 0x000fe20008000000 */
[----:B------:R-:W-:-:S05]  /*09d0*/  UMOV UR4, URZ ;  /* 0x000000ff00047c82 */ /* 0x000fca0008000000 */
.L_x_7:
        /* <DEDUP_REMOVED lines=16> */
[----:B------:R-:W-:-:S03]  /*0ae0*/  LOP3.LUT P0, RZ, R4, 0x1f, RZ, 0xc0, !PT ;  /* 0x0000001f04ff7812 */ /* 0x000fc6000780c0ff */
[----:B------:R-:W-:-:S05]  /*0af0*/  VIADD R0, R0, 0xffffff80 ;  /* 0xffffff8000007836 */ /* 0x000fca0000000000 */
[----:B------:R-:W-:-:S05]  /*0b00*/  SHF.R.U32.HI R0, RZ, 0x5, R0 ;  /* 0x00000005ff007819 */ /* 0x000fca0000011600 */
[----:B------:R-:W-:-:S05]  /*0b10*/  IMAD R10, R0, -0x4, R1 ;  /* 0xfffffffc000a7824 */ /* 0x000fca00078e0201 */
[----:B------:R-:W2:Y:S04]  /*0b20*/  LDL R0, [R10+0x18] ;  /* 0x000018000a007983 */ /* 0x000ea80000100800 */
[----:B------:R-:W2:Y:S04]  /*0b30*/  LDL R3, [R10+0x14] ;  /* 0x000014000a037983 */ /* 0x000ea80000100800 */
[----:B------:R-:W3:Y:S01]  /*0b40*/  @P0 LDL R2, [R10+0x10] ;  /* 0x000010000a020983 */ /* 0x000ee20000100800 */
[----:B------:R-:W-:Y:S01]  /*0b50*/  LOP3.LUT R4, R4, 0x1f, RZ, 0xc0, !PT ;  /* 0x0000001f04047812 */ /* 0x000fe200078ec0ff */
[----:B------:R-:W-:Y:S01]  /*0b60*/  UMOV UR4, 0x54442d19 ;  /* 0x54442d1900047882 */ /* 0x000fe20000000000 */
[----:B------:R-:W-:Y:S01]  /*0b70*/  UMOV UR5, 0x3bf921fb ;  /* 0x3bf921fb00057882 */ /* 0x000fe20000000000 */
[----:B------:R-:W-:-:S02]  /*0b80*/  ISETP.GE.AND P1, PT, R11, RZ, PT ;  /* 0x000000ff0b00720c */ /* 0x000fc40003f26270 */
[-C--:B--2---:R-:W-:Y:S02]  /*0b90*/  @P0 SHF.L.W.U32.HI R0, R3, R4.reuse, R0 ;  /* 0x0000000403000219 */ /* 0x084fe40000010e00 */
[----:B---3--:R-:W-:-:S04]  /*0ba0*/  @P0 SHF.L.W.U32.HI R3, R2, R4, R3 ;  /* 0x0000000402030219 */ /* 0x008fc80000010e03 */
[C---:B------:R-:W-:Y:S01]  /*0bb0*/  SHF.L.W.U32.HI R2, R3.reuse, 0x2, R0 ;  /* 0x0000000203027819 */ /* 0x040fe20000010e00 */
[----:B------:R-:W-:-:S03]  /*0bc0*/  IMAD.SHL.U32 R3, R3, 0x4, RZ ;  /* 0x0000000403037824 */ /* 0x000fc600078e00ff */
[----:B------:R-:W-:Y:S02]  /*0bd0*/  SHF.R.S32.HI R4, RZ, 0x1f, R2 ;  /* 0x0000001fff047819 */ /* 0x000fe40000011402 */
[----:B------:R-:W-:Y:S02]  /*0be0*/  LOP3.LUT R11, R2, R11, RZ, 0x3c, !PT ;  /* 0x0000000b020b7212 */ /* 0x000fe400078e3cff */
[C---:B------:R-:W-:Y:S02]  /*0bf0*/  LOP3.LUT R8, R4.reuse, R3, RZ, 0x3c, !PT ;  /* 0x0000000304087212 */ /* 0x040fe400078e3cff */
[----:B------:R-:W-:Y:S02]  /*0c00*/  LOP3.LUT R9, R4, R2, RZ, 0x3c, !PT ;  /* 0x0000000204097212 */ /* 0x000fe400078e3cff */
[----:B------:R-:W-:Y:S02]  /*0c10*/  SHF.R.U32.HI R3, RZ, 0x1e, R0 ;  /* 0x0000001eff037819 */ /* 0x000fe40000011600 */
[----:B------:R-:W-:-:S02]  /*0c20*/  ISETP.GE.AND P0, PT, R11, RZ, PT ;  /* 0x000000ff0b00720c */ /* 0x000fc40003f06270 */
[----:B------:R-:W1:Y:S01]  /*0c30*/  I2F.F64.S64 R8, R8 ;  /* 0x0000000800087312 */ /* 0x000e620000301c00 */
[----:B------:R-:W-:-:S05]  /*0c40*/  LEA.HI R12, R2, R3, RZ, 0x1 ;  /* 0x00000003020c7211 */ /* 0x000fca00078f08ff */
[----:B------:R-:W-:-:S05]  /*0c50*/  IMAD.MOV R0, RZ, RZ, -R12 ;  /* 0x000000ffff007224 */ /* 0x000fca00078e0a0c */
[----:B------:R-:W-:Y:S01]  /*0c60*/  @!P1 MOV R12, R0 ;  /* 0x00000000000c9202 */ /* 0x000fe20000000f00 */
[----:B-1----:R-:W-:-:S10]  /*0c70*/  DMUL R16, R8, UR4 ;  /* 0x0000000408107c28 */ /* 0x002fd40008000000 */
[----:B------:R-:W1:Y:S02]  /*0c80*/  F2F.F32.F64 R16, R16 ;  /* 0x0000001000107310 */ /* 0x000e640000301000 */
[----:B01----:R-:W-:-:S07]  /*0c90*/  FSEL R10, -R16, R16, !P0 ;  /* 0x00000010100a7208 */ /* 0x003fce0004000100 */
.L_x_6:
[----:B------:R-:W-:Y:S05]  /*0ca0*/  BSYNC.RECONVERGENT B0 ;  /* 0x0000000000007941 */ /* 0x000fea0003800200 */
.L_x_5:
[----:B------:R-:W0:Y:S01]  /*0cb0*/  I2F.U32.RP R0, UR6 ;  /* 0x0000000600007d06 */ /* 0x000e220008209000 */
[----:B------:R-:W-:Y:S01]  /*0cc0*/  IMAD R9, RZ, RZ, -UR6 ;  /* 0x80000006ff097e24 */ /* 0x000fe2000f8e02ff */
[----:B------:R-:W-:Y:S01]  /*0cd0*/  ISETP.NE.U32.AND P2, PT, RZ, UR6, PT ;  /* 0x00000006ff007c0c */ /* 0x000fe2000bf45070 */
[----:B------:R-:W1:Y:S05]  /*0ce0*/  LDCU UR4, c[0x0][0x394] ;  /* 0x00007280ff0477ac */ /* 0x000e6a0008000800 */
[----:B0-----:R-:W0:Y:S02]  /*0cf0*/  MUFU.RCP R0, R0 ;  /* 0x0000000000007308 */ /* 0x001e240000001000 */
[----:B0-----:R-:W-:-:S06]  /*0d00*/  VIADD R2, R0, 0xffffffe ;  /* 0x0ffffffe00027836 */ /* 0x001fcc0000000000 */
[----:B------:R0:W2:Y:S02]  /*0d10*/  F2I.FTZ.U32.TRUNC.NTZ R3, R2 ;  /* 0x0000000200037305 */ /* 0x0000a4000021f000 */
[----:B0-----:R-:W-:Y:S02]  /*0d20*/  IMAD.MOV.U32 R2, RZ, RZ, RZ ;  /* 0x000000ffff027224 */ /* 0x001fe400078e00ff */
[----:B--2---:R-:W-:-:S04]  /*0d30*/  IMAD R9, R9, R3, RZ ;  /* 0x0000000309097224 */ /* 0x004fc800078e02ff */
[----:B------:R-:W-:Y:S02]  /*0d40*/  IMAD.HI.U32 R4, R3, R9, R2 ;  /* 0x0000000903047227 */ /* 0x000fe400078e0002 */
[----:B------:R-:W0:Y:S04]  /*0d50*/  LDC.64 R8, c[0x0][0x380] ;  /* 0x0000e000ff087b82 */ /* 0x000e280000000a00 */
[----:B------:R-:W-:-:S04]  /*0d60*/  IMAD.HI.U32 R4, R4, R7, RZ ;  /* 0x0000000704047227 */ /* 0x000fc800078e00ff */
[----:B------:R-:W-:-:S04]  /*0d70*/  IMAD.MOV R6, RZ, RZ, -R4 ;  /* 0x000000ffff067224 */ /* 0x000fc800078e0a04 */
[----:B------:R-:W-:-:S05]  /*0d80*/  IMAD R6, R6, UR6, R7 ;  /* 0x0000000606067c24 */ /* 0x000fca000f8e0207 */
[----:B------:R-:W-:-:S13]  /*0d90*/  ISETP.GE.U32.AND P0, PT, R6, UR6, PT ;  /* 0x0000000606007c0c */ /* 0x000fda000bf06070 */
[----:B------:R-:W-:Y:S02]  /*0da0*/  @P0 VIADD R6, R6, -UR6 ;  /* 0x8000000606060c36 */ /* 0x000fe40008000000 */
[----:B------:R-:W-:-:S03]  /*0db0*/  @P0 VIADD R4, R4, 0x1 ;  /* 0x0000000104040836 */ /* 0x000fc60000000000 */
[----:B------:R-:W-:-:S13]  /*0dc0*/  ISETP.GE.U32.AND P1, PT, R6, UR6, PT ;  /* 0x0000000606007c0c */ /* 0x000fda000bf26070 */
[----:B------:R-:W-:Y:S01]  /*0dd0*/  @P1 VIADD R4, R4, 0x1 ;  /* 0x0000000104041836 */ /* 0x000fe20000000000 */
[----:B------:R-:W-:-:S05]  /*0de0*/  @!P2 LOP3.LUT R4, RZ, UR6, RZ, 0x33, !PT ;  /* 0x00000006ff04ac12 */ /* 0x000fca000f8e33ff */
[----:B-1----:R-:W-:-:S04]  /*0df0*/  IMAD R7, R4, UR4, R5 ;  /* 0x0000000404077c24 */ /* 0x002fc8000f8e0205 */
[----:B------:R-:W-:-:S04]  /*0e00*/  VIADD R6, R7, UR6 ;  /* 0x0000000607067c36 */ /* 0x000fc80008000000 */
[----:B0-----:R-:W-:-:S04]  /*0e10*/  IMAD.WIDE.U32 R2, R6, 0x8, R8 ;  /* 0x0000000806027825 */ /* 0x001fc800078e0008 */
[----:B------:R-:W-:Y:S02]  /*0e20*/  IMAD.WIDE.U32 R4, R7, 0x8, R8 ;  /* 0x0000000807047825 */ /* 0x000fe400078e0008 */
[----:B------:R-:W2:Y:S04]  /*0e30*/  LDG.E.64 R2, desc[UR8][R2.64] ;  /* 0x0000000802027981 */ /* 0x000ea8000c1e1b00 */
[----:B------:R-:W3:Y:S01]  /*0e40*/  LDG.E.64 R4, desc[UR8][R4.64] ;  /* 0x0000000804047981 */ /* 0x000ee2000c1e1b00 */
[----:B------:R-:W-:Y:S01]  /*0e50*/  LOP3.LUT R0, R12, 0x1, RZ, 0xc0, !PT ;  /* 0x000000010c007812 */ /* 0x000fe200078ec0ff */
[----:B------:R-:W-:Y:S01]  /*0e60*/  FMUL R11, R10, R10 ;  /* 0x0000000a0a0b7220 */ /* 0x000fe20000400000 */
[----:B------:R-:W-:Y:S01]  /*0e70*/  IMAD.MOV.U32 R9, RZ, RZ, 0x3effffff ;  /* 0x3effffffff097424 */ /* 0x000fe200078e00ff */
[----:B------:R-:W-:-:S02]  /*0e80*/  LOP3.LUT P1, RZ, R12, 0x2, RZ, 0xc0, !PT ;  /* 0x000000020cff7812 */ /* 0x000fc4000782c0ff */
[----:B------:R-:W-:Y:S01]  /*0e90*/  ISETP.NE.U32.AND P0, PT, R0, 0x1, PT ;  /* 0x000000010000780c */ /* 0x000fe20003f05070 */
[----:B------:R-:W-:Y:S02]  /*0ea0*/  HFMA2 R0, -RZ, RZ, 1.291015625, -0.052581787109375 ;  /* 0x3d2aaabbff007431 */ /* 0x000fe400000001ff */
[----:B------:R-:W-:Y:S01]  /*0eb0*/  FFMA R14, R11, R14, -0.0013887860113754868507 ;  /* 0xbab607ed0b0e7423 */ /* 0x000fe2000000000e */
[----:B------:R-:W-:-:S04]  /*0ec0*/  FSEL R9, -R9, -0.16666662693023681641, !P0 ;  /* 0xbe2aaaa809097808 */ /* 0x000fc80004000100 */
[----:B------:R-:W-:Y:S02]  /*0ed0*/  FSEL R14, R14, -0.00019574658654164522886, !P0 ;  /* 0xb94d41530e0e7808 */ /* 0x000fe40004000000 */
[----:B------:R-:W-:-:S05]  /*0ee0*/  FSEL R0, R0, 0.0083327032625675201416, !P0 ;  /* 0x3c0885e400007808 */ /* 0x000fca0004000000 */
[----:B------:R-:W-:Y:S01]  /*0ef0*/  FFMA R14, R11, R14, R0 ;  /* 0x0000000e0b0e7223 */ /* 0x000fe20000000000 */
[----:B------:R-:W-:-:S03]  /*0f00*/  FSEL R0, R10, 1, P0 ;  /* 0x3f8000000a007808 */ /* 0x000fc60000000000 */
[C---:B------:R-:W-:Y:S02]  /*0f10*/  FFMA R14, R11.reuse, R14, R9 ;  /* 0x0000000e0b0e7223 */ /* 0x040fe40000000009 */
[----:B------:R-:W0:Y:S01]  /*0f20*/  LDC.64 R8, c[0x0][0x388] ;  /* 0x0000e200ff087b82 */ /* 0x000e220000000a00 */
[----:B------:R-:W-:-:S04]  /*0f30*/  FFMA R11, R11, R0, RZ ;  /* 0x000000000b0b7223 */ /* 0x000fc800000000ff */
[----:B------:R-:W-:-:S04]  /*0f40*/  FFMA R0, R11, R14, R0 ;  /* 0x0000000e0b007223 */ /* 0x000fc80000000000 */
[----:B------:R-:W-:-:S04]  /*0f50*/  @P1 FADD R0, RZ, -R0 ;  /* 0x80000000ff001221 */ /* 0x000fc80000000000 */
[C---:B--2---:R-:W-:Y:S01]  /*0f60*/  FMUL R10, R0.reuse, R3 ;  /* 0x00000003000a7220 */ /* 0x044fe20000400000 */
[----:B------:R-:W-:-:S03]  /*0f70*/  FMUL R0, R0, R2 ;  /* 0x0000000200007220 */ /* 0x000fc60000400000 */
[C---:B------:R-:W-:Y:S01]  /*0f80*/  FFMA R11, R13.reuse, R2, -R10 ;  /* 0x000000020d0b7223 */ /* 0x040fe2000000080a */
[----:B------:R-:W-:Y:S01]  /*0f90*/  FFMA R0, R13, R3, R0 ;  /* 0x000000030d007223 */ /* 0x000fe20000000000 */
[----:B0-----:R-:W-:-:S04]  /*0fa0*/  IMAD.WIDE.U32 R2, R7, 0x8, R8 ;  /* 0x0000000807027825 */ /* 0x001fc800078e0008 */
[C-C-:B---3--:R-:W-:Y:S01]  /*0fb0*/  FADD R10, R11.reuse, R4.reuse ;  /* 0x000000040b0a7221 */ /* 0x148fe20000000000 */
[----:B------:R-:W-:Y:S01]  /*0fc0*/  FADD R4, -R11, R4 ;  /* 0x000000040b047221 */ /* 0x000fe20000000100 */
[C-C-:B------:R-:W-:Y:S01]  /*0fd0*/  FADD R11, R0.reuse, R5.reuse ;  /* 0x00000005000b7221 */ /* 0x140fe20000000000 */
[----:B------:R-:W-:Y:S01]  /*0fe0*/  FADD R5, -R0, R5 ;  /* 0x0000000500057221 */ /* 0x000fe20000000100 */
[----:B------:R-:W-:-:S03]  /*0ff0*/  IMAD.WIDE.U32 R6, R6, 0x8, R8 ;  /* 0x0000000806067825 */ /* 0x000fc600078e0008 */
[----:B------:R-:W-:Y:S04]  /*1000*/  STG.E.64 desc[UR8][R2.64], R10 ;  /* 0x0000000a02007986 */ /* 0x000fe8000c101b08 */
[----:B------:R-:W-:Y:S01]  /*1010*/  STG.E.64 desc[UR8][R6.64], R4 ;  /* 0x0000000406007986 */ /* 0x000fe2000c101b08 */
[----:B------:R-:W-:Y:S05]  /*1020*/  EXIT ;  /* 0x000000000000794d */ /* 0x000fea0003800000 */
        .weak           $__internal_0_$__cuda_sm20_div_rn_f64_full
        .type           $__internal_0_$__cuda_sm20_div_rn_f64_full,@function
        .size           $__internal_0_$__cuda_sm20_div_rn_f64_full,(.L_x_18 - $__internal_0_$__cuda_sm20_div_rn_f64_full)
$__internal_0_$__cuda_sm20_div_rn_f64_full:
[C---:B------:R-:W-:Y:S01]  /*1030*/  FSETP.GEU.AND P0, PT, |R11|.reuse, 1.469367938527859385e-39, PT ;  /* 0x001000000b00780b */ /* 0x040fe20003f0e200 */
[----:B------:R-:W-:Y:S01]  /*1040*/  IMAD.MOV.U32 R12, RZ, RZ, 0x1 ;  /* 0x00000001ff0c7424 */ /* 0x000fe200078e00ff */
[----:B------:R-:W-:Y:S01]  /*1050*/  LOP3.LUT R2, R11, 0x800fffff, RZ, 0xc0, !PT ;  /* 0x800fffff0b027812 */ /* 0x000fe200078ec0ff */
[----:B------:R-:W-:Y:S01]  /*1060*/  IMAD.MOV.U32 R6, RZ, RZ, 0x1ca00000 ;  /* 0x1ca00000ff067424 */ /* 0x000fe200078e00ff */
[C---:B------:R-:W-:Y:S01]  /*1070*/  FSETP.GEU.AND P2, PT, |R9|.reuse, 1.469367938527859385e-39, PT ;  /* 0x001000000900780b */ /* 0x040fe20003f4e200 */
[----:B------:R-:W-:Y:S01]  /*1080*/  BSSY.RECONVERGENT B1, `(.L_x_8) ;  /* 0x0000053000017945 */ /* 0x000fe20003800200 */
[----:B------:R-:W-:Y:S01]  /*1090*/  LOP3.LUT R3, R2, 0x3ff00000, RZ, 0xfc, !PT ;  /* 0x3ff0000002037812 */ /* 0x000fe200078efcff */
[----:B------:R-:W-:Y:S01]  /*10a0*/  IMAD.MOV.U32 R2, RZ, RZ, R10 ;  /* 0x000000ffff027224 */ /* 0x000fe200078e000a */
[----:B------:R-:W-:-:S05]  /*10b0*/  LOP3.LUT R4, R9, 0x7ff00000, RZ, 0xc0, !PT ;  /* 0x7ff0000009047812 */ /* 0x000fca00078ec0ff */
[----:B------:R-:W-:-:S04]  /*10c0*/  @!P0 DMUL R2, R10, 8.98846567431157953865e+307 ;  /* 0x7fe000000a028828 */ /* 0x000fc80000000000 */
[----:B------:R-:W-:Y:S01]  /*10d0*/  @!P2 LOP3.LUT R19, R11, 0x7ff00000, RZ, 0xc0, !PT ;  /* 0x7ff000000b13a812 */ /* 0x000fe200078ec0ff */
[----:B------:R-:W-:Y:S01]  /*10e0*/  @!P2 IMAD.MOV.U32 R18, RZ, RZ, RZ ;  /* 0x000000ffff12a224 */ /* 0x000fe200078e00ff */
[----:B------:R-:W0:Y:S02]  /*10f0*/  MUFU.RCP64H R13, R3 ;  /* 0x00000003000d7308 */ /* 0x000e240000001800 */
[----:B------:R-:W-:-:S04]  /*1100*/  @!P2 ISETP.GE.U32.AND P3, PT, R4, R19, PT ;  /* 0x000000130400a20c */ /* 0x000fc80003f66070 */
[----:B------:R-:W-:-:S04]  /*1110*/  @!P2 SEL R19, R6, 0x63400000, !P3 ;  /* 0x634000000613a807 */ /* 0x000fc80005800000 */
[----:B------:R-:W-:-:S04]  /*1120*/  @!P2 LOP3.LUT R19, R19, 0x80000000, R9, 0xf8, !PT ;  /* 0x800000001313a812 */ /* 0x000fc800078ef809 */
[----:B------:R-:W-:Y:S01]  /*1130*/  @!P2 LOP3.LUT R19, R19, 0x100000, RZ, 0xfc, !PT ;  /* 0x001000001313a812 */ /* 0x000fe200078efcff */
[----:B0-----:R-:W-:-:S08]  /*1140*/  DFMA R14, R12, -R2, 1 ;  /* 0x3ff000000c0e742b */ /* 0x001fd00000000802 */
[----:B------:R-:W-:Y:S01]  /*1150*/  DFMA R16, R14, R14, R14 ;  /* 0x0000000e0e10722b */ /* 0x000fe2000000000e */
[----:B------:R-:W-:-:S04]  /*1160*/  LOP3.LUT R15, R11, 0x7ff00000, RZ, 0xc0, !PT ;  /* 0x7ff000000b0f7812 */ /* 0x000fc800078ec0ff */
[----:B------:R-:W-:-:S03]  /*1170*/  ISETP.GE.U32.AND P1, PT, R4, R15, PT ;  /* 0x0000000f0400720c */ /* 0x000fc60003f26070 */
[----:B------:R-:W-:Y:S01]  /*1180*/  DFMA R16, R12, R16, R12 ;  /* 0x000000100c10722b */ /* 0x000fe2000000000c */
[----:B------:R-:W-:Y:S01]  /*1190*/  SEL R13, R6, 0x63400000, !P1 ;  /* 0x63400000060d7807 */ /* 0x000fe20004800000 */
[----:B------:R-:W-:-:S03]  /*11a0*/  IMAD.MOV.U32 R12, RZ, RZ, R8 ;  /* 0x000000ffff0c7224 */ /* 0x000fc600078e0008 */
[----:B------:R-:W-:-:S03]  /*11b0*/  LOP3.LUT R13, R13, 0x800fffff, R9, 0xf8, !PT ;  /* 0x800fffff0d0d7812 */ /* 0x000fc600078ef809 */
[----:B------:R-:W-:-:S03]  /*11c0*/  DFMA R20, R16, -R2, 1 ;  /* 0x3ff000001014742b */ /* 0x000fc60000000802 */
[----:B------:R-:W-:-:S05]  /*11d0*/  @!P2 DFMA R12, R12, 2, -R18 ;  /* 0x400000000c0ca82b */ /* 0x000fca0000000812 */
[----:B------:R-:W-:Y:S01]  /*11e0*/  DFMA R16, R16, R20, R16 ;  /* 0x000000141010722b */ /* 0x000fe20000000010 */
[----:B------:R-:W-:Y:S02]  /*11f0*/  IMAD.MOV.U32 R21, RZ, RZ, R4 ;  /* 0x000000ffff157224 */ /* 0x000fe400078e0004 */
[----:B------:R-:W-:Y:S01]  /*1200*/  IMAD.MOV.U32 R20, RZ, RZ, R15 ;  /* 0x000000ffff147224 */ /* 0x000fe200078e000f */
[----:B------:R-:W-:Y:S02]  /*1210*/  @!P0 LOP3.LUT R20, R3, 0x7ff00000, RZ, 0xc0, !PT ;  /* 0x7ff0000003148812 */ /* 0x000fe400078ec0ff */
[----:B------:R-:W-:Y:S02]  /*1220*/  @!P2 LOP3.LUT R21, R13, 0x7ff00000, RZ, 0xc0, !PT ;  /* 0x7ff000000d15a812 */ /* 0x000fe400078ec0ff */
[----:B------:R-:W-:Y:S01]  /*1230*/  DMUL R18, R16, R12 ;  /* 0x0000000c10127228 */ /* 0x000fe20000000000 */
[----:B------:R-:W-:Y:S01]  /*1240*/  VIADD R23, R20, 0xffffffff ;  /* 0xffffffff14177836 */ /* 0x000fe20000000000 */
[----:B------:R-:W-:-:S04]  /*1250*/  IADD3 R22, PT, PT, R21, -0x1, RZ ;  /* 0xffffffff15167810 */ /* 0x000fc80007ffe0ff */
[----:B------:R-:W-:Y:S02]  /*1260*/  ISETP.GT.U32.AND P0, PT, R22, 0x7feffffe, PT ;  /* 0x7feffffe1600780c */ /* 0x000fe40003f04070 */
[----:B------:R-:W-:Y:S02]  /*1270*/  DFMA R14, R18, -R2, R12 ;  /* 0x80000002120e722b */ /* 0x000fe4000000000c */
[----:B------:R-:W-:-:S06]  /*1280*/  ISETP.GT.U32.OR P0, PT, R23, 0x7feffffe, P0 ;  /* 0x7feffffe1700780c */ /* 0x000fcc0000704470 */
[----:B------:R-:W-:-:S07]  /*1290*/  DFMA R14, R16, R14, R18 ;  /* 0x0000000e100e722b */ /* 0x000fce0000000012 */
[----:B------:R-:W-:Y:S05]  /*12a0*/  @P0 BRA `(.L_x_9) ;  /* 0x00000000006c0947 */ /* 0x000fea0003800000 */
[----:B------:R-:W-:-:S04]  /*12b0*/  LOP3.LUT R9, R11, 0x7ff00000, RZ, 0xc0, !PT ;  /* 0x7ff000000b097812 */ /* 0x000fc800078ec0ff */
[CC--:B------:R-:W-:Y:S02]  /*12c0*/  VIADDMNMX R8, R4.reuse, -R9.reuse, 0xb9600000, !PT ;  /* 0xb960000004087446 */ /* 0x0c0fe40007800909 */
[----:B------:R-:W-:Y:S02]  /*12d0*/  ISETP.GE.U32.AND P0, PT, R4, R9, PT ;  /* 0x000000090400720c */ /* 0x000fe40003f06070 */
[----:B------:R-:W-:Y:S02]  /*12e0*/  VIMNMX R8, PT, PT, R8, 0x46a00000, PT ;  /* 0x46a0000008087848 */ /* 0x000fe40003fe0100 */
[----:B------:R-:W-:-:S05]  /*12f0*/  SEL R9, R6, 0x63400000, !P0 ;  /* 0x6340000006097807 */ /* 0x000fca0004000000 */
[----:B------:R-:W-:Y:S02]  /*1300*/  IMAD.IADD R4, R8, 0x1, -R9 ;  /* 0x0000000108047824 */ /* 0x000fe400078e0a09 */
[----:B------:R-:W-:Y:S02]  /*1310*/  IMAD.MOV.U32 R8, RZ, RZ, RZ ;  /* 0x000000ffff087224 */ /* 0x000fe400078e00ff */
[----:B------:R-:W-:-:S06]  /*1320*/  VIADD R9, R4, 0x7fe00000 ;  /* 0x7fe0000004097836 */ /* 0x000fcc0000000000 */
[----:B------:R-:W-:-:S10]  /*1330*/  DMUL R16, R14, R8 ;  /* 0x000000080e107228 */ /* 0x000fd40000000000 */
[----:B------:R-:W-:-:S13]  /*1340*/  FSETP.GTU.AND P0, PT, |R17|, 1.469367938527859385e-39, PT ;  /* 0x001000001100780b */ /* 0x000fda0003f0c200 */
[----:B------:R-:W-:Y:S05]  /*1350*/  @P0 BRA `(.L_x_10) ;  /* 0x0000000000940947 */ /* 0x000fea0003800000 */
[----:B------:R-:W-:Y:S01]  /*1360*/  DFMA R2, R14, -R2, R12 ;  /* 0x800000020e02722b */ /* 0x000fe2000000000c */
[----:B------:R-:W-:-:S09]  /*1370*/  IMAD.MOV.U32 R8, RZ, RZ, RZ ;  /* 0x000000ffff087224 */ /* 0x000fd200078e00ff */
[C---:B------:R-:W-:Y:S02]  /*1380*/  FSETP.NEU.AND P0, PT, R3.reuse, RZ, PT ;  /* 0x000000ff0300720b */ /* 0x040fe40003f0d000 */
[----:B------:R-:W-:-:S04]  /*1390*/  LOP3.LUT R11, R3, 0x80000000, R11, 0x48, !PT ;  /* 0x80000000030b7812 */ /* 0x000fc800078e480b */
[----:B------:R-:W-:-:S07]  /*13a0*/  LOP3.LUT R9, R11, R9, RZ, 0xfc, !PT ;  /* 0x000000090b097212 */ /* 0x000fce00078efcff */
[----:B------:R-:W-:Y:S05]  /*13b0*/  @!P0 BRA `(.L_x_10) ;  /* 0x00000000007c8947 */ /* 0x000fea0003800000 */
[----:B------:R-:W-:Y:S01]  /*13c0*/  IMAD.MOV R3, RZ, RZ, -R4 ;  /* 0x000000ffff037224 */ /* 0x000fe200078e0a04 */
[----:B------:R-:W-:Y:S01]  /*13d0*/  DMUL.RP R8, R14, R8 ;  /* 0x000000080e087228 */ /* 0x000fe20000008000 */
[----:B------:R-:W-:-:S06]  /*13e0*/  IMAD.MOV.U32 R2, RZ, RZ, RZ ;  /* 0x000000ffff027224 */ /* 0x000fcc00078e00ff */
[----:B------:R-:W-:-:S03]  /*13f0*/  DFMA R2, R16, -R2, R14 ;  /* 0x800000021002722b */ /* 0x000fc6000000000e */
[----:B------:R-:W-:-:S03]  /*1400*/  LOP3.LUT R11, R9, R11, RZ, 0x3c, !PT ;  /* 0x0000000b090b7212 */ /* 0x000fc600078e3cff */
[----:B------:R-:W-:-:S04]  /*1410*/  IADD3 R2, PT, PT, -R4, -0x43300000, RZ ;  /* 0xbcd0000004027810 */ /* 0x000fc80007ffe1ff */
[----:B------:R-:W-:-:S04]  /*1420*/  FSETP.NEU.AND P0, PT, |R3|, R2, PT ;  /* 0x000000020300720b */ /* 0x000fc80003f0d200 */
[----:B------:R-:W-:Y:S02]  /*1430*/  FSEL R16, R8, R16, !P0 ;  /* 0x0000001008107208 */ /* 0x000fe40004000000 */
[----:B------:R-:W-:Y:S01]  /*1440*/  FSEL R17, R11, R17, !P0 ;  /* 0x000000110b117208 */ /* 0x000fe20004000000 */
[----:B------:R-:W-:Y:S06]  /*1450*/  BRA `(.L_x_10) ;  /* 0x0000000000547947 */ /* 0x000fec0003800000 */
.L_x_9:
[----:B------:R-:W-:-:S14]  /*1460*/  DSETP.NAN.AND P0, PT, R8, R8, PT ;  /* 0x000000080800722a */ /* 0x000fdc0003f08000 */
[----:B------:R-:W-:Y:S05]  /*1470*/  @P0 BRA `(.L_x_11) ;  /* 0x0000000000440947 */ /* 0x000fea0003800000 */
[----:B------:R-:W-:-:S14]  /*1480*/  DSETP.NAN.AND P0, PT, R10, R10, PT ;  /* 0x0000000a0a00722a */ /* 0x000fdc0003f08000 */
[----:B------:R-:W-:Y:S05]  /*1490*/  @P0 BRA `(.L_x_12) ;  /* 0x0000000000300947 */ /* 0x000fea0003800000 */
[----:B------:R-:W-:Y:S01]  /*14a0*/  ISETP.NE.AND P0, PT, R21, R20, PT ;  /* 0x000000141500720c */ /* 0x000fe20003f05270 */
[----:B------:R-:W-:Y:S01]  /*14b0*/  IMAD.MOV.U32 R16, RZ, RZ, 0x0 ;  /* 0x00000000ff107424 */ /* 0x000fe200078e00ff */
[----:B------:R-:W-:-:S11]  /*14c0*/  MOV R17, 0xfff80000 ;  /* 0xfff8000000117802 */ /* 0x000fd60000000f00 */
[----:B------:R-:W-:Y:S05]  /*14d0*/  @!P0 BRA `(.L_x_10) ;  /* 0x0000000000348947 */ /* 0x000fea0003800000 */
[----:B------:R-:W-:Y:S02]  /*14e0*/  ISETP.NE.AND P0, PT, R21, 0x7ff00000, PT ;  /* 0x7ff000001500780c */ /* 0x000fe40003f05270 */
[----:B------:R-:W-:Y:S02]  /*14f0*/  LOP3.LUT R17, R9, 0x80000000, R11, 0x48, !PT ;  /* 0x8000000009117812 */ /* 0x000fe400078e480b */
[----:B------:R-:W-:-:S13]  /*1500*/  ISETP.EQ.OR P0, PT, R20, RZ, !P0 ;  /* 0x000000ff1400720c */ /* 0x000fda0004702670 */
[----:B------:R-:W-:Y:S01]  /*1510*/  @P0 LOP3.LUT R2, R17, 0x7ff00000, RZ, 0xfc, !PT ;  /* 0x7ff0000011020812 */ /* 0x000fe200078efcff */
[----:B------:R-:W-:Y:S02]  /*1520*/  @!P0 IMAD.MOV.U32 R16, RZ, RZ, RZ ;  /* 0x000000ffff108224 */ /* 0x000fe400078e00ff */
[----:B------:R-:W-:Y:S02]  /*1530*/  @P0 IMAD.MOV.U32 R16, RZ, RZ, RZ ;  /* 0x000000ffff100224 */ /* 0x000fe400078e00ff */
[----:B------:R-:W-:Y:S01]  /*1540*/  @P0 IMAD.MOV.U32 R17, RZ, RZ, R2 ;  /* 0x000000ffff110224 */ /* 0x000fe200078e0002 */
[----:B------:R-:W-:Y:S06]  /*1550*/  BRA `(.L_x_10) ;  /* 0x0000000000147947 */ /* 0x000fec0003800000 */
.L_x_12:
[----:B------:R-:W-:Y:S01]  /*1560*/  LOP3.LUT R17, R11, 0x80000, RZ, 0xfc, !PT ;  /* 0x000800000b117812 */ /* 0x000fe200078efcff */
[----:B------:R-:W-:Y:S01]  /*1570*/  IMAD.MOV.U32 R16, RZ, RZ, R10 ;  /* 0x000000ffff107224 */ /* 0x000fe200078e000a */
[----:B------:R-:W-:Y:S06]  /*1580*/  BRA `(.L_x_10) ;  /* 0x0000000000087947 */ /* 0x000fec0003800000 */
.L_x_11:
[----:B------:R-:W-:Y:S01]  /*1590*/  LOP3.LUT R17, R9, 0x80000, RZ, 0xfc, !PT ;  /* 0x0008000009117812 */ /* 0x000fe200078efcff */
[----:B------:R-:W-:-:S07]  /*15a0*/  IMAD.MOV.U32 R16, RZ, RZ, R8 ;  /* 0x000000ffff107224 */ /* 0x000fce00078e0008 */
.L_x_10:
[----:B------:R-:W-:Y:S05]  /*15b0*/  BSYNC.RECONVERGENT B1 ;  /* 0x0000000000017941 */ /* 0x000fea0003800200 */
.L_x_8:
[----:B------:R-:W-:Y:S02]  /*15c0*/  IMAD.MOV.U32 R2, RZ, RZ, R0 ;  /* 0x000000ffff027224 */ /* 0x000fe400078e0000 */
[----:B------:R-:W-:-:S04]  /*15d0*/  IMAD.MOV.U32 R3, RZ, RZ, 0x0 ;  /* 0x00000000ff037424 */ /* 0x000fc800078e00ff */
[----:B------:R-:W-:Y:S05]  /*15e0*/  RET.REL.NODEC R2 `(_Z7fft_gpuP6float2S0_iiii) ;  /* 0xffffffe802847950 */ /* 0x000fea0003c3ffff */
.L_x_13:
[----:B------:R-:W-:-:S00]  /*15f0*/  BRA `(.L_x_13) ;  /* 0xfffffffc00fc7947 */ /* 0x000fc0000383ffff */
[----:B------:R-:W-:-:S00]  /*1600*/  NOP ;  /* 0x0000000000007918 */ /* 0x000fc00000000000 */
[----:B------:R-:W-:-:S00]  /*1610*/  NOP ;  /* 0x0000000000007918 */ /* 0x000fc00000000000 */
[----:B------:R-:W-:-:S00]  /*1620*/  NOP ;  /* 0x0000000000007918 */ /* 0x000fc00000000000 */
[----:B------:R-:W-:-:S00]  /*1630*/  NOP ;  /* 0x0000000000007918 */ /* 0x000fc00000000000 */
[----:B------:R-:W-:-:S00]  /*1640*/  NOP ;  /* 0x0000000000007918 */ /* 0x000fc00000000000 */
[----:B------:R-:W-:-:S00]  /*1650*/  NOP ;  /* 0x0000000000007918 */ /* 0x000fc00000000000 */
[----:B------:R-:W-:-:S00]  /*1660*/  NOP ;  /* 0x0000000000007918 */ /* 0x000fc00000000000 */
[----:B------:R-:W-:-:S00]  /*1670*/  NOP ;  /* 0x0000000000007918 */ /* 0x000fc00000000000 */
.L_x_18:


//--------------------- .text._Z7dft_gpuP6float2S0_S0_ii --------------------------
	.section	.text._Z7dft_gpuP6float2S0_S0_ii,"ax",@progbits
	.align	128
        .global         _Z7dft_gpuP6float2S0_S0_ii
        .type           _Z7dft_gpuP6float2S0_S0_ii,@function
        .size           _Z7dft_gpuP6float2S0_S0_ii,(.L_x_20 - _Z7dft_gpuP6float2S0_S0_ii)
        .other          _Z7dft_gpuP6float2S0_S0_ii,@"STO_CUDA_ENTRY STV_DEFAULT"
_Z7dft_gpuP6float2S0_S0_ii:
.text._Z7dft_gpuP6float2S0_S0_ii:
[----:B------:R-:W-:Y:S01]  /*0000*/  LDC R1, c[0x0][0x37c] ;  /* 0x0000df00ff017b82 */ /* 0x000fe20000000800 */
[----:B------:R-:W0:Y:S07]  /*0010*/  S2R R27, SR_TID.Y ;  /* 0x00000000001b7919 */ /* 0x000e2e0000002200 */
[----:B------:R-:W1:Y:S01]  /*0020*/  S2UR UR4, SR_CTAID.X ;  /* 0x00000000000479c3 */ /* 0x000e620000002500 */
[----:B------:R-:W1:Y:S01]  /*0030*/  LDCU UR5, c[0x0][0x360] ;  /* 0x00006c00ff0577ac */ /* 0x000e620008000800 */
[----:B------:R-:W2:Y:S01]  /*0040*/  S2R R9, SR_TID.X ;  /* 0x0000000000097919 */ /* 0x000ea20000002100 */
[----:B------:R-:W3:Y:S05]  /*0050*/  LDCU.64 UR8, c[0x0][0x358] ;  /* 0x00006b00ff0877ac */ /* 0x000eea0008000a00 */
[----:B------:R-:W0:Y:S08]  /*0060*/  S2UR UR6, SR_CTAID.Y ;  /* 0x00000000000679c3 */ /* 0x000e300000002600 */
[----:B------:R-:W0:Y:S08]  /*0070*/  LDC R0, c[0x0][0x364] ;  /* 0x0000d900ff007b82 */ /* 0x000e300000000800 */
[----:B------:R-:W4:Y:S01]  /*0080*/  LDC.64 R6, c[0x0][0x398] ;  /* 0x0000e600ff067b82 */ /* 0x000f220000000a00 */
[----:B-1----:R-:W-:-:S07]  /*0090*/  UIMAD UR4, UR4, UR5, URZ ;  /* 0x00000005040472a4 */ /* 0x002fce000f8e02ff */
[----:B------:R-:W1:Y:S01]  /*00a0*/  LDC.64 R4, c[0x0][0x390] ;  /* 0x0000e400ff047b82 */ /* 0x000e620000000a00 */
[----:B0-----:R-:W-:Y:S01]  /*00b0*/  IMAD R27, R0, UR6, R27 ;  /* 0x00000006001b7c24 */ /* 0x001fe2000f8e021b */
[----:B--2---:R-:W-:-:S04]  /*00c0*/  IADD3 R0, PT, PT, R9, UR4, RZ ;  /* 0x0000000409007c10 */ /* 0x004fc8000fffe0ff */
[----:B------:R-:W-:Y:S02]  /*00d0*/  VIMNMX.U32 R3, PT, PT, R0, R27, !PT ;  /* 0x0000001b00037248 */ /* 0x000fe40007fe0000 */
[----:B----4-:R-:W-:Y:S01]  /*00e0*/  ISETP.GE.AND P0, PT, R6, 0x1, PT ;  /* 0x000000010600780c */ /* 0x010fe20003f06270 */
[----:B------:R-:W-:-:S03]  /*00f0*/  IMAD R15, R27, R7, R0 ;  /* 0x000000071b0f7224 */ /* 0x000fc600078e0200 */
[----:B------:R-:W-:Y:S01]  /*0100*/  ISETP.GE.U32.OR P0, PT, R3, R6, !P0 ;  /* 0x000000060300720c */ /* 0x000fe20004706470 */
[----:B-1----:R-:W-:-:S05]  /*0110*/  IMAD.WIDE.U32 R4, R15, 0x8, R4 ;  /* 0x000000080f047825 */ /* 0x002fca00078e0004 */
[----:B---3--:R0:W-:Y:S07]  /*0120*/  STG.E.64 desc[UR8][R4.64], RZ ;  /* 0x000000ff04007986 */ /* 0x0081ee000c101b08 */
[----:B------:R-:W-:Y:S05]  /*0130*/  @P0 EXIT ;  /* 0x000000000000094d */ /* 0x000fea0003800000 */
[C---:B------:R-:W-:Y:S01]  /*0140*/  ISETP.GE.U32.AND P1, PT, R6.reuse, 0x4, PT ;  /* 0x000000040600780c */ /* 0x040fe20003f26070 */
[----:B------:R-:W-:Y:S01]  /*0150*/  HFMA2 R19, -RZ, RZ, 0, 0 ;  /* 0x00000000ff137431 */ /* 0x000fe200000001ff */
[----:B------:R-:W-:Y:S02]  /*0160*/  LOP3.LUT R0, R6, 0x3, RZ, 0xc0, !PT ;  /* 0x0000000306007812 */ /* 0x000fe400078ec0ff */
[----:B------:R-:W-:Y:S02]  /*0170*/  CS2R R12, SRZ ;  /* 0x00000000000c7805 */ /* 0x000fe4000001ff00 */
[----:B------:R-:W-:-:S07]  /*0180*/  ISETP.NE.AND P0, PT, R0, RZ, PT ;  /* 0x000000ff0000720c */ /* 0x000fce0003f05270 */
[----:B------:R-:W-:Y:S06]  /*0190*/  @!P1 BRA `(.L_x_14) ;  /* 0x00000004002c9947 */ /* 0x000fec0003800000 */
[----:B------:R-:W1:Y:S01]  /*01a0*/  LDCU.64 UR6, c[0x0][0x380] ;  /* 0x00007000ff0677ac */ /* 0x000e620008000a00 */
[C---:B------:R-:W-:Y:S01]  /*01b0*/  IADD3 R2, PT, PT, R6.reuse, UR4, R9 ;  /* 0x0000000406027c10 */ /* 0x040fe2000fffe009 */
[C---:B------:R-:W-:Y:S01]  /*01c0*/  IMAD R29, R6.reuse, 0x3, R15 ;  /* 0x00000003061d7824 */ /* 0x040fe200078e020f */
[C---:B------:R-:W-:Y:S02]  /*01d0*/  LOP3.LUT R13, R6.reuse, 0x7ffffffc, RZ, 0xc0, !PT ;  /* 0x7ffffffc060d7812 */ /* 0x040fe400078ec0ff */
[----:B------:R-:W-:Y:S01]  /*01e0*/  LEA R25, R6, R15, 0x1 ;  /* 0x0000000f06197211 */ /* 0x000fe200078e08ff */
[----:B------:R-:W-:Y:S01]  /*01f0*/  IMAD R27, R27, R7, R2 ;  /* 0x000000071b1b7224 */ /* 0x000fe200078e0202 */
[----:B------:R-:W-:Y:S02]  /*0200*/  MOV R19, RZ ;  /* 0x000000ff00137202 */ /* 0x000fe40000000f00 */
[----:B------:R-:W-:Y:S02]  /*0210*/  MOV R23, R15 ;  /* 0x0000000f00177202 */ /* 0x000fe40000000f00 */
[----:B------:R-:W-:Y:S01]  /*0220*/  IADD3 R7, PT, PT, -R13, RZ, RZ ;  /* 0x000000ff0d077210 */ /* 0x000fe20007ffe1ff */
[----:B-1----:R-:W-:-:S04]  /*0230*/  UIADD3 UR5, UP0, UPT, UR6, 0x10, URZ ;  /* 0x0000001006057890 */ /* 0x002fc8000ff1e0ff */
[----:B------:R-:W-:Y:S02]  /*0240*/  UIADD3.X UR6, UPT, UPT, URZ, UR7, URZ, UP0, !UPT ;  /* 0x00000007ff067290 */ /* 0x000fe400087fe4ff */
[----:B------:R-:W-:-:S04]  /*0250*/  MOV R10, UR5 ;  /* 0x00000005000a7c02 */ /* 0x000fc80008000f00 */
[----:B------:R-:W-:-:S07]  /*0260*/  MOV R11, UR6 ;  /* 0x00000006000b7c02 */ /* 0x000fce0008000f00 */
.L_x_15:
[----:B------:R-:W1:Y:S01]  /*0270*/  LDC.64 R8, c[0x0][0x388] ;  /* 0x0000e200ff087b82 */ /* 0x000e620000000a00 */
[----:B------:R-:W2:Y:S01]  /*0280*/  LDG.E.64 R2, desc[UR8][R10.64+-0x10] ;  /* 0xfffff0080a027981 */ /* 0x000ea2000c1e1b00 */
[----:B-1-3--:R-:W-:-:S05]  /*0290*/  IMAD.WIDE.U32 R20, R23, 0x8, R8 ;  /* 0x0000000817147825 */ /* 0x00afca00078e0008 */
[----:B------:R-:W2:Y:S02]  /*02a0*/  LDG.E.64 R16, desc[UR8][R20.64] ;  /* 0x0000000814107981 */ /* 0x000ea4000c1e1b00 */
[----:B--2---:R-:W-:-:S04]  /*02b0*/  FMUL R14, R17, R3 ;  /* 0x00000003110e7220 */ /* 0x004fc80000400000 */
[----:B------:R-:W-:-:S04]  /*02c0*/  FFMA R2, R16, R2, -R14 ;  /* 0x0000000210027223 */ /* 0x000fc8000000080e */
[----:B------:R-:W-:-:S05]  /*02d0*/  FADD R12, R2, R12 ;  /* 0x0000000c020c7221 */ /* 0x000fca0000000000 */
[----:B------:R1:W-:Y:S04]  /*02e0*/  STG.E desc[UR8][R4.64], R12 ;  /* 0x0000000c04007986 */ /* 0x0003e8000c101908 */
[----:B------:R-:W2:Y:S04]  /*02f0*/  LDG.E R14, desc[UR8][R10.64+-0x10] ;  /* 0xfffff0080a0e7981 */ /* 0x000ea8000c1e1900 */
[----:B------:R-:W3:Y:S01]  /*0300*/  LDG.E R2, desc[UR8][R20.64] ;  /* 0x0000000814027981 */ /* 0x000ee2000c1e1900 */
[----:B--2---:R-:W-:-:S04]  /*0310*/  FMUL R14, R17, R14 ;  /* 0x0000000e110e7220 */ /* 0x004fc80000400000 */
[----:B---3--:R-:W-:Y:S01]  /*0320*/  FFMA R14, R3, R2, R14 ;  /* 0x00000002030e7223 */ /* 0x008fe2000000000e */
[----:B------:R-:W-:-:S04]  /*0330*/  IMAD.WIDE.U32 R2, R27, 0x8, R8 ;  /* 0x000000081b027825 */ /* 0x000fc800078e0008 */
[----:B------:R-:W-:-:S05]  /*0340*/  FADD R14, R14, R19 ;  /* 0x000000130e0e7221 */ /* 0x000fca0000000000 */
[----:B------:R2:W-:Y:S04]  /*0350*/  STG.E desc[UR8][R4.64+0x4], R14 ;  /* 0x0000040e04007986 */ /* 0x0005e8000c101908 */
[----:B------:R-:W3:Y:S04]  /*0360*/  LDG.E.64 R16, desc[UR8][R2.64] ;  /* 0x0000000802107981 */ /* 0x000ee8000c1e1b00 */
[----:B------:R-:W3:Y:S02]  /*0370*/  LDG.E.64 R18, desc[UR8][R10.64+-0x8] ;  /* 0xfffff8080a127981 */ /* 0x000ee4000c1e1b00 */
[----:B---3--:R-:W-:-:S04]  /*0380*/  FMUL R22, R17, R19 ;  /* 0x0000001311167220 */ /* 0x008fc80000400000 */
[----:B------:R-:W-:-:S04]  /*0390*/  FFMA R16, R16, R18, -R22 ;  /* 0x0000001210107223 */ /* 0x000fc80000000816 */
[----:B-1----:R-:W-:-:S05]  /*03a0*/  FADD R12, R12, R16 ;  /* 0x000000100c0c7221 */ /* 0x002fca0000000000 */
[----:B------:R1:W-:Y:S04]  /*03b0*/  STG.E desc[UR8][R4.64], R12 ;  /* 0x0000000c04007986 */ /* 0x0003e8000c101908 */
[----:B------:R-:W3:Y:S04]  /*03c0*/  LDG.E R18, desc[UR8][R10.64+-0x8] ;  /* 0xfffff8080a127981 */ /* 0x000ee8000c1e1900 */
[----:B------:R-:W4:Y:S01]  /*03d0*/  LDG.E R16, desc[UR8][R2.64] ;  /* 0x0000000802107981 */ /* 0x000f22000c1e1900 */
[----:B---3--:R-:W-:-:S04]  /*03e0*/  FMUL R17, R17, R18 ;  /* 0x0000001211117220 */ /* 0x008fc80000400000 */
[----:B----4-:R-:W-:-:S04]  /*03f0*/  FFMA R17, R16, R19, R17 ;  /* 0x0000001310117223 */ /* 0x010fc80000000011 */
[----:B--2---:R-:W-:Y:S01]  /*0400*/  FADD R14, R14, R17 ;  /* 0x000000110e0e7221 */ /* 0x004fe20000000000 */
[----:B------:R-:W-:-:S04]  /*0410*/  IMAD.WIDE.U32 R16, R25, 0x8, R8 ;  /* 0x0000000819107825 */ /* 0x000fc800078e0008 */
        /* <DEDUP_REMOVED lines=9> */
[----:B------:R-:W-:-:S04]  /*04b0*/  IMAD.WIDE.U32 R8, R29, 0x8, R8 ;  /* 0x000000081d087825 */ /* 0x000fc800078e0008 */
[----:B---3--:R-:W-:-:S04]  /*04c0*/  FMUL R19, R19, R18 ;  /* 0x0000001213137220 */ /* 0x008fc80000400000 */
[----:B----4-:R-:W-:-:S04]  /*04d0*/  FFMA R21, R2, R21, R19 ;  /* 0x0000001502157223 */ /* 0x010fc80000000013 */
[----:B------:R-:W-:-:S05]  /*04e0*/  FADD R21, R14, R21 ;  /* 0x000000150e157221 */ /* 0x000fca0000000000 */
[----:B------:R3:W-:Y:S04]  /*04f0*/  STG.E desc[UR8][R4.64+0x4], R21 ;  /* 0x0000041504007986 */ /* 0x0007e8000c101908 */
[----:B------:R-:W2:Y:S04]  /*0500*/  LDG.E.64 R2, desc[UR8][R8.64] ;  /* 0x0000000808027981 */ /* 0x000ea8000c1e1b00 */
[----:B------:R-:W2:Y:S02]  /*0510*/  LDG.E.64 R18, desc[UR8][R10.64+0x8] ;  /* 0x000008080a127981 */ /* 0x000ea4000c1e1b00 */
[----:B--2---:R-:W-:-:S04]  /*0520*/  FMUL R14, R3, R19 ;  /* 0x00000013030e7220 */ /* 0x004fc80000400000 */
[----:B------:R-:W-:-:S04]  /*0530*/  FFMA R2, R2, R18, -R14 ;  /* 0x0000001202027223 */ /* 0x000fc8000000080e */
[----:B-1----:R-:W-:-:S05]  /*0540*/  FADD R12, R12, R2 ;  /* 0x000000020c0c7221 */ /* 0x002fca0000000000 */
[----:B------:R3:W-:Y:S04]  /*0550*/  STG.E desc[UR8][R4.64], R12 ;  /* 0x0000000c04007986 */ /* 0x0007e8000c101908 */
[----:B------:R1:W2:Y:S04]  /*0560*/  LDG.E R14, desc[UR8][R10.64+0x8] ;  /* 0x000008080a0e7981 */ /* 0x0002a8000c1e1900 */
[----:B------:R-:W4:Y:S01]  /*0570*/  LDG.E R2, desc[UR8][R8.64] ;  /* 0x0000000808027981 */ /* 0x000f22000c1e1900 */
[----:B------:R-:W-:-:S04]  /*0580*/  IADD3 R7, PT, PT, R7, 0x4, RZ ;  /* 0x0000000407077810 */ /* 0x000fc80007ffe0ff */
[----:B------:R-:W-:Y:S02]  /*0590*/  ISETP.NE.AND P1, PT, R7, RZ, PT ;  /* 0x000000ff0700720c */ /* 0x000fe40003f25270 */
[----:B-1----:R-:W-:Y:S02]  /*05a0*/  IADD3 R10, P2, PT, R10, 0x20, RZ ;  /* 0x000000200a0a7810 */ /* 0x002fe40007f5e0ff */
[C---:B------:R-:W-:Y:S02]  /*05b0*/  LEA R23, R6.reuse, R23, 0x2 ;  /* 0x0000001706177211 */ /* 0x040fe400078e10ff */
[----:B------:R-:W-:Y:S02]  /*05c0*/  IADD3.X R11, PT, PT, RZ, R11, RZ, P2, !PT ;  /* 0x0000000bff0b7210 */ /* 0x000fe400017fe4ff */
[C---:B------:R-:W-:Y:S02]  /*05d0*/  LEA R29, R6.reuse, R29, 0x2 ;  /* 0x0000001d061d7211 */ /* 0x040fe400078e10ff */
[----:B------:R-:W-:-:S02]  /*05e0*/  LEA R25, R6, R25, 0x2 ;  /* 0x0000001906197211 */ /* 0x000fc400078e10ff */
[----:B------:R-:W-:Y:S01]  /*05f0*/  LEA R27, R6, R27, 0x2 ;  /* 0x0000001b061b7211 */ /* 0x000fe200078e10ff */
[----:B--2---:R-:W-:-:S04]  /*0600*/  FMUL R3, R3, R14 ;  /* 0x0000000e03037220 */ /* 0x004fc80000400000 */
[----:B----4-:R-:W-:-:S04]  /*0610*/  FFMA R2, R2, R19, R3 ;  /* 0x0000001302027223 */ /* 0x010fc80000000003 */
[----:B------:R-:W-:-:S05]  /*0620*/  FADD R19, R21, R2 ;  /* 0x0000000215137221 */ /* 0x000fca0000000000 */
[----:B------:R3:W-:Y:S01]  /*0630*/  STG.E desc[UR8][R4.64+0x4], R19 ;  /* 0x0000041304007986 */ /* 0x0007e2000c101908 */
[----:B------:R-:W-:Y:S05]  /*0640*/  @P1 BRA `(.L_x_15) ;  /* 0xfffffffc00081947 */ /* 0x000fea000383ffff */
.L_x_14:
[----:B------:R-:W-:Y:S05]  /*0650*/  @!P0 EXIT ;  /* 0x000000000000894d */ /* 0x000fea0003800000 */
[----:B------:R-:W-:Y:S02]  /*0660*/  ISETP.NE.AND P0, PT, R0, 0x1, PT ;  /* 0x000000010000780c */ /* 0x000fe40003f05270 */
[----:B------:R-:W-:-:S04]  /*0670*/  LOP3.LUT R2, R6, 0x1, RZ, 0xc0, !PT ;  /* 0x0000000106027812 */ /* 0x000fc800078ec0ff */
[----:B------:R-:W-:-:S07]  /*0680*/  ISETP.NE.U32.AND P1, PT, R2, 0x1, PT ;  /* 0x000000010200780c */ /* 0x000fce0003f25070 */
[----:B------:R-:W-:Y:S06]  /*0690*/  @!P0 BRA `(.L_x_16) ;  /* 0x0000000000808947 */ /* 0x000fec0003800000 */
[----:B------:R-:W1:Y:S01]  /*06a0*/  LDC.64 R8, c[0x0][0x388] ;  /* 0x0000e200ff087b82 */ /* 0x000e620000000a00 */
[----:B------:R-:W-:-:S07]  /*06b0*/  IMAD R23, R13, R6, R15 ;  /* 0x000000060d177224 */ /* 0x000fce00078e020f */
[----:B------:R-:W2:Y:S01]  /*06c0*/  LDC.64 R2, c[0x0][0x380] ;  /* 0x0000e000ff027b82 */ /* 0x000ea20000000a00 */
[----:B-1----:R-:W-:-:S05]  /*06d0*/  IMAD.WIDE.U32 R10, R23, 0x8, R8 ;  /* 0x00000008170a7825 */ /* 0x002fca00078e0008 */
[----:B------:R-:W4:Y:S01]  /*06e0*/  LDG.E.64 R16, desc[UR8][R10.64] ;  /* 0x000000080a107981 */ /* 0x000f22000c1e1b00 */
[----:B--2---:R-:W-:-:S05]  /*06f0*/  IMAD.WIDE.U32 R2, R13, 0x8, R2 ;  /* 0x000000080d027825 */ /* 0x004fca00078e0002 */
[----:B---3--:R-:W4:Y:S02]  /*0700*/  LDG.E.64 R20, desc[UR8][R2.64] ;  /* 0x0000000802147981 */ /* 0x008f24000c1e1b00 */
[----:B----4-:R-:W-:-:S04]  /*0710*/  FMUL R7, R17, R21 ;  /* 0x0000001511077220 */ /* 0x010fc80000400000 */
[----:B------:R-:W-:-:S04]  /*0720*/  FFMA R7, R16, R20, -R7 ;  /* 0x0000001410077223 */ /* 0x000fc80000000807 */
[----:B------:R-:W-:-:S05]  /*0730*/  FADD R7, R12, R7 ;  /* 0x000000070c077221 */ /* 0x000fca0000000000 */
[----:B------:R-:W-:Y:S04]  /*0740*/  STG.E desc[UR8][R4.64], R7 ;  /* 0x0000000704007986 */ /* 0x000fe8000c101908 */
[----:B------:R-:W2:Y:S04]  /*0750*/  LDG.E R12, desc[UR8][R2.64] ;  /* 0x00000008020c7981 */ /* 0x000ea8000c1e1900 */
[----:B------:R-:W3:Y:S01]  /*0760*/  LDG.E R0, desc[UR8][R10.64] ;  /* 0x000000080a007981 */ /* 0x000ee2000c1e1900 */
[----:B------:R-:W-:Y:S01]  /*0770*/  IADD3 R23, PT, PT, R23, R6, RZ ;  /* 0x0000000617177210 */ /* 0x000fe20007ffe0ff */
[----:B--2---:R-:W-:-:S04]  /*0780*/  FMUL R12, R17, R12 ;  /* 0x0000000c110c7220 */ /* 0x004fc80000400000 */
[----:B---3--:R-:W-:Y:S01]  /*0790*/  FFMA R0, R21, R0, R12 ;  /* 0x0000000015007223 */ /* 0x008fe2000000000c */
[----:B------:R-:W-:-:S04]  /*07a0*/  IMAD.WIDE.U32 R20, R23, 0x8, R8 ;  /* 0x0000000817147825 */ /* 0x000fc800078e0008 */
[----:B------:R-:W-:-:S05]  /*07b0*/  FADD R19, R19, R0 ;  /* 0x0000000013137221 */ /* 0x000fca0000000000 */
[----:B------:R1:W-:Y:S04]  /*07c0*/  STG.E desc[UR8][R4.64+0x4], R19 ;  /* 0x0000041304007986 */ /* 0x0003e8000c101908 */
[----:B------:R-:W2:Y:S04]  /*07d0*/  LDG.E.64 R16, desc[UR8][R20.64] ;  /* 0x0000000814107981 */ /* 0x000ea8000c1e1b00 */
[----:B------:R-:W2:Y:S02]  /*07e0*/  LDG.E.64 R8, desc[UR8][R2.64+0x8] ;  /* 0x0000080802087981 */ /* 0x000ea4000c1e1b00 */
[----:B--2---:R-:W-:-:S04]  /*07f0*/  FMUL R23, R17, R9 ;  /* 0x0000000911177220 */ /* 0x004fc80000400000 */
[----:B------:R-:W-:-:S04]  /*0800*/  FFMA R8, R16, R8, -R23 ;  /* 0x0000000810087223 */ /* 0x000fc80000000817 */
[----:B------:R-:W-:-:S05]  /*0810*/  FADD R12, R7, R8 ;  /* 0x00000008070c7221 */ /* 0x000fca0000000000 */
[----:B------:R2:W-:Y:S04]  /*0820*/  STG.E desc[UR8][R4.64], R12 ;  /* 0x0000000c04007986 */ /* 0x0005e8000c101908 */
[----:B------:R-:W3:Y:S04]  /*0830*/  LDG.E R8, desc[UR8][R2.64+0x8] ;  /* 0x0000080802087981 */ /* 0x000ee8000c1e1900 */
[----:B------:R-:W4:Y:S01]  /*0840*/  LDG.E R0, desc[UR8][R20.64] ;  /* 0x0000000814007981 */ /* 0x000f22000c1e1900 */
[----:B------:R-:W-:Y:S01]  /*0850*/  IADD3 R13, PT, PT, R13, 0x2, RZ ;  /* 0x000000020d0d7810 */ /* 0x000fe20007ffe0ff */
[----:B---3--:R-:W-:-:S04]  /*0860*/  FMUL R17, R17, R8 ;  /* 0x0000000811117220 */ /* 0x008fc80000400000 */
[----:B----4-:R-:W-:-:S04]  /*0870*/  FFMA R0, R0, R9, R17 ;  /* 0x0000000900007223 */ /* 0x010fc80000000011 */
[----:B-1----:R-:W-:-:S05]  /*0880*/  FADD R19, R19, R0 ;  /* 0x0000000013137221 */ /* 0x002fca0000000000 */
[----:B------:R2:W-:Y:S02]  /*0890*/  STG.E desc[UR8][R4.64+0x4], R19 ;  /* 0x0000041304007986 */ /* 0x0005e4000c101908 */
.L_x_16:
[----:B------:R-:W-:Y:S05]  /*08a0*/  @P1 EXIT ;  /* 0x000000000000194d */ /* 0x000fea0003800000 */
[----:B------:R-:W1:Y:S01]  /*08b0*/  LDC.64 R2, c[0x0][0x388] ;  /* 0x0000e200ff027b82 */ /* 0x000e620000000a00 */
[----:B------:R-:W-:-:S07]  /*08c0*/  IMAD R15, R13, R6, R15 ;  /* 0x000000060d0f7224 */ /* 0x000fce00078e020f */
[----:B------:R-:W4:Y:S01]  /*08d0*/  LDC.64 R8, c[0x0][0x380] ;  /* 0x0000e000ff087b82 */ /* 0x000f220000000a00 */
[----:B-1----:R-:W-:-:S04]  /*08e0*/  IMAD.WIDE.U32 R2, R15, 0x8, R2 ;  /* 0x000000080f027825 */ /* 0x002fc800078e0002 */
[----:B----4-:R-:W-:Y:S02]  /*08f0*/  IMAD.WIDE.U32 R6, R13, 0x8, R8 ;  /* 0x000000080d067825 */ /* 0x010fe400078e0008 */
[----:B------:R-:W4:Y:S04]  /*0900*/  LDG.E.64 R8, desc[UR8][R2.64] ;  /* 0x0000000802087981 */ /* 0x000f28000c1e1b00 */
[----:B------:R-:W4:Y:S02]  /*0910*/  LDG.E.64 R10, desc[UR8][R6.64] ;  /* 0x00000008060a7981 */ /* 0x000f24000c1e1b00 */
[----:B----4-:R-:W-:-:S04]  /*0920*/  FMUL R13, R9, R11 ;  /* 0x0000000b090d7220 */ /* 0x010fc80000400000 */
[----:B------:R-:W-:-:S04]  /*0930*/  FFMA R13, R8, R10, -R13 ;  /* 0x0000000a080d7223 */ /* 0x000fc8000000080d */
[----:B------:R-:W-:-:S05]  /*0940*/  FADD R13, R13, R12 ;  /* 0x0000000c0d0d7221 */ /* 0x000fca0000000000 */
[----:B------:R-:W-:Y:S04]  /*0950*/  STG.E desc[UR8][R4.64], R13 ;  /* 0x0000000d04007986 */ /* 0x000fe8000c101908 */
[----:B------:R-:W4:Y:S04]  /*0960*/  LDG.E R8, desc[UR8][R6.64] ;  /* 0x0000000806087981 */ /* 0x000f28000c1e1900 */
[----:B------:R-:W5:Y:S01]  /*0970*/  LDG.E R0, desc[UR8][R2.64] ;  /* 0x0000000802007981 */ /* 0x000f62000c1e1900 */
[----:B----4-:R-:W-:-:S04]  /*0980*/  FMUL R8, R9, R8 ;  /* 0x0000000809087220 */ /* 0x010fc80000400000 */
[----:B-----5:R-:W-:-:S04]  /*0990*/  FFMA R0, R11, R0, R8 ;  /* 0x000000000b007223 */ /* 0x020fc80000000008 */
[----:B--23--:R-:W-:-:S05]  /*09a0*/  FADD R19, R0, R19 ;  /* 0x0000001300137221 */ /* 0x00cfca0000000000 */
[----:B------:R-:W-:Y:S01]  /*09b0*/  STG.E desc[UR8][R4.64+0x4], R19 ;  /* 0x0000041304007986 */ /* 0x000fe2000c101908 */
[----:B------:R-:W-:Y:S05]  /*09c0*/  EXIT ;  /* 0x000000000000794d */ /* 0x000fea0003800000 */
.L_x_17:
        /* <DEDUP_REMOVED lines=11> */
.L_x_20:


//--------------------- .nv.global.init           --------------------------
	.section	.nv.global.init,"aw",@progbits
	.align	4
.nv.global.init:
	.type		__cudart_i2opi_f,@object
	.size		__cudart_i2opi_f,(.L_0 - __cudart_i2opi_f)
__cudart_i2opi_f:
        /*0000*/ 	.byte	0x41, 0x90, 0x43, 0x3c, 0x99, 0x95, 0x62, 0xdb, 0xc0, 0xdd, 0x34, 0xf5, 0xd1, 0x57, 0x27, 0xfc
        /*0010*/ 	.byte	0x29, 0x15, 0x44, 0x4e, 0x6e, 0x83, 0xf9, 0xa2
.L_0:


//--------------------- .nv.shared.reserved.0     --------------------------
	.section	.nv.shared.reserved.0,"aw",@nobits
	.weak		__nv_reservedSMEM_offset_0_alias
	.size		__nv_reservedSMEM_offset_0_alias, 0, 64
	.other		__nv_reservedSMEM_offset_0_alias,@"STO_CUDA_RESERVED_SHARED STV_DEFAULT"
__nv_reservedSMEM_offset_0_alias:
	.zero		0
	.zero		64


//--------------------- .nv.constant0._Z7fft_gpuP6float2S0_iiii --------------------------
	.section	.nv.constant0._Z7fft_gpuP6float2S0_iiii,"a",@progbits
	.sectionflags	@""
	.align	4
.nv.constant0._Z7fft_gpuP6float2S0_iiii:
	.zero		928


//--------------------- .nv.constant0._Z7dft_gpuP6float2S0_S0_ii --------------------------
	.section	.nv.constant0._Z7dft_gpuP6float2S0_S0_ii,"a",@progbits
	.sectionflags	@""
	.align	4
.nv.constant0._Z7dft_gpuP6float2S0_S0_ii:
	.zero		928


//--------------------- SYMBOLS --------------------------

	.type		.nv.reservedSmem.offset0,@object
	.size		.nv.reservedSmem.offset0,0x4
